	.headerflags	@"EF_CUDA_TEXMODE_UNIFIED EF_CUDA_64BIT_ADDRESS EF_CUDA_SM80 EF_CUDA_VIRTUAL_SM(EF_CUDA_SM80)"
	.elftype	@"ET_EXEC"


//--------------------- .nv.info                  --------------------------
	.section	.nv.info,"",@"SHT_CUDA_INFO"
	.align	4


	//----- nvinfo : EIATTR_REGCOUNT
	.align		4
        /*0000*/ 	.byte	0x04, 0x2f
        /*0002*/ 	.short	(.L_1 - .L_0)
	.align		4
.L_0:
        /*0004*/ 	.word	index@(candidate2)
        /*0008*/ 	.word	0x0000003f


	//----- nvinfo : EIATTR_MAX_STACK_SIZE
	.align		4
.L_1:
        /*000c*/ 	.byte	0x04, 0x23
        /*000e*/ 	.short	(.L_3 - .L_2)
	.align		4
.L_2:
        /*0010*/ 	.word	index@(candidate2)
        /*0014*/ 	.word	0x00000000


	//----- nvinfo : EIATTR_MIN_STACK_SIZE
	.align		4
.L_3:
        /*0018*/ 	.byte	0x04, 0x12
        /*001a*/ 	.short	(.L_5 - .L_4)
	.align		4
.L_4:
        /*001c*/ 	.word	index@(candidate2)
        /*0020*/ 	.word	0x00000000


	//----- nvinfo : EIATTR_FRAME_SIZE
	.align		4
.L_5:
        /*0024*/ 	.byte	0x04, 0x11
        /*0026*/ 	.short	(.L_7 - .L_6)
	.align		4
.L_6:
        /*0028*/ 	.word	index@(candidate2)
        /*002c*/ 	.word	0x00000000
.L_7:


//--------------------- .nv.info.candidate2       --------------------------
	.section	.nv.info.candidate2,"",@"SHT_CUDA_INFO"
	.align	4


	//----- nvinfo : EIATTR_CUDA_API_VERSION
	.align		4
        /*0000*/ 	.byte	0x04, 0x37
        /*0002*/ 	.short	(.L_9 - .L_8)
.L_8:
        /*0004*/ 	.word	0x00000075


	//----- nvinfo : EIATTR_SW2861232_WAR
	.align		4
.L_9:
        /*0008*/ 	.byte	0x01, 0x35
	.zero		2


	//----- nvinfo : EIATTR_PARAM_CBANK
	.align		4
        /*000c*/ 	.byte	0x04, 0x0a
        /*000e*/ 	.short	(.L_11 - .L_10)
	.align		4
.L_10:
        /*0010*/ 	.word	index@(.nv.constant0.candidate2)
        /*0014*/ 	.short	0x0160
        /*0016*/ 	.short	0x0018


	//----- nvinfo : EIATTR_CBANK_PARAM_SIZE
	.align		4
.L_11:
        /*0018*/ 	.byte	0x03, 0x19
        /*001a*/ 	.short	0x0018


	//----- nvinfo : EIATTR_KPARAM_INFO
	.align		4
        /*001c*/ 	.byte	0x04, 0x17
        /*001e*/ 	.short	(.L_13 - .L_12)
.L_12:
        /*0020*/ 	.word	0x00000000
        /*0024*/ 	.short	0x0002
        /*0026*/ 	.short	0x0010
        /*0028*/ 	.byte	0x00, 0xf0, 0x21, 0x00


	//----- nvinfo : EIATTR_KPARAM_INFO
	.align		4
.L_13:
        /*002c*/ 	.byte	0x04, 0x17
        /*002e*/ 	.short	(.L_15 - .L_14)
.L_14:
        /*0030*/ 	.word	0x00000000
        /*0034*/ 	.short	0x0001
        /*0036*/ 	.short	0x0008
        /*0038*/ 	.byte	0x00, 0xf0, 0x21, 0x00


	//----- nvinfo : EIATTR_KPARAM_INFO
	.align		4
.L_15:
        /*003c*/ 	.byte	0x04, 0x17
        /*003e*/ 	.short	(.L_17 - .L_16)
.L_16:
        /*0040*/ 	.word	0x00000000
        /*0044*/ 	.short	0x0000
        /*0046*/ 	.short	0x0000
        /*0048*/ 	.byte	0x00, 0xf0, 0x21, 0x00


	//----- nvinfo : EIATTR_MAXREG_COUNT
	.align		4
.L_17:
        /*004c*/ 	.byte	0x03, 0x1b
        /*004e*/ 	.short	0x00ff


	//----- nvinfo : EIATTR_EXIT_INSTR_OFFSETS
	.align		4
        /*0050*/ 	.byte	0x04, 0x1c
        /*0052*/ 	.short	(.L_19 - .L_18)


	//   ....[0]....
.L_18:
        /*0054*/ 	.word	0x000025d0


	//----- nvinfo : EIATTR_MAX_THREADS
	.align		4
.L_19:
        /*0058*/ 	.byte	0x04, 0x05
        /*005a*/ 	.short	(.L_21 - .L_20)
.L_20:
        /*005c*/ 	.word	0x00000070
        /*0060*/ 	.word	0x00000001
        /*0064*/ 	.word	0x00000001
.L_21:


//--------------------- .nv.rel.action            --------------------------
	.section	.nv.rel.action,"",@"SHT_CUDA_RELOCINFO"
	.align	8
	.sectionentsize	8
        /*0000*/ 	.byte	0x4b, 0x00, 0x00, 0x00, 0x00, 0x00, 0x00, 0x00, 0x00, 0x02, 0x02, 0x08, 0x10, 0x0a, 0x2f, 0x22
        /* <DEDUP_REMOVED lines=13> */


//--------------------- .nv.constant0.candidate2  --------------------------
	.section	.nv.constant0.candidate2,"a",@progbits
	.align	4
.nv.constant0.candidate2:
	.zero		376


//--------------------- .text.candidate2          --------------------------
	.section	.text.candidate2,"ax",@progbits
	.sectionflags	@"SHF_BARRIERS=1"
	.sectioninfo	@"SHI_REGISTERS=63"
	.align	128
        .global         candidate2
        .type           candidate2,@function
        .size           candidate2,(.L_x_5 - candidate2)
        .other          candidate2,@"STO_CUDA_ENTRY STV_DEFAULT"
candidate2:
.text.candidate2:
[----:B------:R-:W-:-:S02]  /*0000*/  MOV R1, c[0x0][0x28] ;  /* 0x00000a0000017a02 */ /* 0x000fc40000000f00 */
[----:B------:R-:W0:Y:S01]  /*0010*/  S2R R3, SR_TID.X ;  /* 0x0000000000037919 */ /* 0x000e220000002100 */
[----:B------:R-:W-:Y:S01]  /*0020*/  HFMA2.MMA R2, -RZ, RZ, 0, 0 ;  /* 0x00000000ff027435 */ /* 0x000fe200000001ff */
[----:B------:R-:W-:Y:S01]  /*0030*/  MOV R0, RZ ;  /* 0x000000ff00007202 */ /* 0x000fe20000000f00 */
        /* <DEDUP_REMOVED lines=14> */
[----:B------:R-:W-:Y:S01]  /*0120*/  ULDC.64 UR4, c[0x0][0x118] ;  /* 0x0000460000047ab9 */ /* 0x000fe20000000a00 */
[----:B0-----:R-:W-:-:S05]  /*0130*/  IMAD.HI R20, R3, -0x6db6db6d, R2 ;  /* 0x9249249303147827 */ /* 0x001fca00078e0202 */
[----:B------:R-:W-:-:S04]  /*0140*/  SHF.R.U32.HI R5, RZ, 0x1f, R20 ;  /* 0x0000001fff057819 */ /* 0x000fc80000011614 */
[----:B------:R-:W-:-:S05]  /*0150*/  LEA.HI.SX32 R20, R20, R5, 0x1e ;  /* 0x0000000514147211 */ /* 0x000fca00078ff2ff */
[----:B------:R-:W-:-:S02]  /*0160*/  IMAD R22, R20, -0x7, R3 ;  /* 0xfffffff914167824 */ /* 0x000fc400078e0203 */
.L_x_3:
[----:B------:R-:W0:Y:S01]  /*0170*/  S2R R23, SR_CTAID.X ;  /* 0x0000000000177919 */ /* 0x000e220000002500 */
[C---:B------:R-:W-:Y:S02]  /*0180*/  IADD3 R5, R3.reuse, 0x10, RZ ;  /* 0x0000001003057810 */ /* 0x040fe40007ffe0ff */
[C---:B------:R-:W-:Y:S01]  /*0190*/  IADD3 R2, R3.reuse, 0x30, RZ ;  /* 0x0000003003027810 */ /* 0x040fe20007ffe0ff */
[----:B------:R-:W-:Y:S06]  /*01a0*/  BAR.SYNC 0x0 ;  /* 0x0000000000007b1d */ /* 0x000fec0000000000 */
[----:B------:R-:W-:-:S02]  /*01b0*/  IADD3 R4, R3, 0x20, RZ ;  /* 0x0000002003047810 */ /* 0x000fc40007ffe0ff */
[----:B------:R-:W-:Y:S02]  /*01c0*/  LOP3.LUT R6, R5, 0x3f, RZ, 0xc0, !PT ;  /* 0x0000003f05067812 */ /* 0x000fe400078ec0ff */
[----:B------:R-:W-:Y:S02]  /*01d0*/  LOP3.LUT R2, R2, 0x3f, RZ, 0xc0, !PT ;  /* 0x0000003f02027812 */ /* 0x000fe400078ec0ff */
[----:B------:R-:W-:Y:S02]  /*01e0*/  LOP3.LUT R4, R4, 0x3f, RZ, 0xc0, !PT ;  /* 0x0000003f04047812 */ /* 0x000fe400078ec0ff */
[----:B------:R-:W-:Y:S02]  /*01f0*/  SHF.L.U32 R21, R3, 0x3, RZ ;  /* 0x0000000303157819 */ /* 0x000fe400000006ff */
[----:B------:R-:W-:Y:S02]  /*0200*/  MOV R24, 0x4 ;  /* 0x0000000400187802 */ /* 0x000fe40000000f00 */
[----:B------:R-:W-:-:S02]  /*0210*/  IADD3 R7, R21, 0x3100, RZ ;  /* 0x0000310015077810 */ /* 0x000fc40007ffe0ff */
[C---:B0-----:R-:W-:Y:S02]  /*0220*/  SHF.L.U32 R25, R23.reuse, 0xe, RZ ;  /* 0x0000000e17197819 */ /* 0x041fe400000006ff */
[C---:B------:R-:W-:Y:S02]  /*0230*/  SHF.L.U32 R5, R23.reuse, 0xe, RZ ;  /* 0x0000000e17057819 */ /* 0x040fe400000006ff */
[----:B------:R-:W-:Y:S02]  /*0240*/  SHF.L.U32 R47, R23, 0xe, RZ ;  /* 0x0000000e172f7819 */ /* 0x000fe400000006ff */
[----:B------:R-:W-:Y:S02]  /*0250*/  LOP3.LUT R25, R25, 0xffffc000, R2, 0xe2, !PT ;  /* 0xffffc00019197812 */ /* 0x000fe400078ee202 */
[----:B------:R-:W-:Y:S02]  /*0260*/  LOP3.LUT R5, R5, 0xffffc000, R4, 0xe2, !PT ;  /* 0xffffc00005057812 */ /* 0x000fe400078ee204 */
[----:B------:R-:W-:-:S02]  /*0270*/  IADD3 R2, R21, 0x700, RZ ;  /* 0x0000070015027810 */ /* 0x000fc40007ffe0ff */
[----:B------:R-:W-:Y:S02]  /*0280*/  IADD3 R4, R21, 0x1500, RZ ;  /* 0x0000150015047810 */ /* 0x000fe40007ffe0ff */
[----:B------:R-:W-:Y:S02]  /*0290*/  LOP3.LUT R47, R47, 0xffffc000, R6, 0xe2, !PT ;  /* 0xffffc0002f2f7812 */ /* 0x000fe400078ee206 */
[----:B------:R-:W-:Y:S02]  /*02a0*/  IADD3 R6, R21, 0x2300, RZ ;  /* 0x0000230015067810 */ /* 0x000fe40007ffe0ff */
[----:B------:R-:W-:Y:S02]  /*02b0*/  LOP3.LUT R2, R2, 0xfffffe00, RZ, 0xc0, !PT ;  /* 0xfffffe0002027812 */ /* 0x000fe400078ec0ff */
[----:B------:R-:W-:Y:S02]  /*02c0*/  LOP3.LUT R4, R4, 0xfffffe00, RZ, 0xc0, !PT ;  /* 0xfffffe0004047812 */ /* 0x000fe400078ec0ff */
[----:B------:R-:W-:-:S02]  /*02d0*/  LOP3.LUT R6, R6, 0xfffffe00, RZ, 0xc0, !PT ;  /* 0xfffffe0006067812 */ /* 0x000fc400078ec0ff */
[----:B------:R-:W-:Y:S02]  /*02e0*/  LOP3.LUT R8, R7, 0xfffffe00, RZ, 0xc0, !PT ;  /* 0xfffffe0007087812 */ /* 0x000fe400078ec0ff */
[----:B------:R-:W-:Y:S02]  /*02f0*/  IADD3 R7, R2, R5, RZ ;  /* 0x0000000502077210 */ /* 0x000fe40007ffe0ff */
[----:B------:R-:W-:Y:S02]  /*0300*/  IADD3 R9, R5, R4, RZ ;  /* 0x0000000405097210 */ /* 0x000fe40007ffe0ff */
[C---:B------:R-:W-:Y:S02]  /*0310*/  IADD3 R2, R21.reuse, 0xa80, RZ ;  /* 0x00000a8015027810 */ /* 0x040fe40007ffe0ff */
[----:B------:R-:W-:Y:S02]  /*0320*/  IADD3 R4, R21, 0x1880, RZ ;  /* 0x0000188015047810 */ /* 0x000fe40007ffe0ff */
[----:B------:R-:W-:-:S02]  /*0330*/  IADD3 R51, R5, R6, RZ ;  /* 0x0000000605337210 */ /* 0x000fc40007ffe0ff */
[----:B------:R-:W-:Y:S02]  /*0340*/  IADD3 R55, R5, R8, RZ ;  /* 0x0000000805377210 */ /* 0x000fe40007ffe0ff */
[C---:B------:R-:W-:Y:S02]  /*0350*/  IADD3 R5, R21.reuse, 0x2680, RZ ;  /* 0x0000268015057810 */ /* 0x040fe40007ffe0ff */
[----:B------:R-:W-:Y:S02]  /*0360*/  IADD3 R8, R21, 0x3480, RZ ;  /* 0x0000348015087810 */ /* 0x000fe40007ffe0ff */
[----:B------:R-:W-:Y:S02]  /*0370*/  LEA R7, R0, R7, 0x6 ;  /* 0x0000000700077211 */ /* 0x000fe400078e30ff */
[----:B------:R-:W-:Y:S02]  /*0380*/  LOP3.LUT R2, R2, 0xfffffe00, RZ, 0xc0, !PT ;  /* 0xfffffe0002027812 */ /* 0x000fe400078ec0ff */
[----:B------:R-:W-:-:S02]  /*0390*/  LEA R11, R0, R9, 0x6 ;  /* 0x00000009000b7211 */ /* 0x000fc400078e30ff */
[----:B------:R-:W-:Y:S02]  /*03a0*/  LOP3.LUT R4, R4, 0xfffffe00, RZ, 0xc0, !PT ;  /* 0xfffffe0004047812 */ /* 0x000fe400078ec0ff */
[----:B------:R-:W-:Y:S01]  /*03b0*/  IADD3 R16, R21, 0x380, RZ ;  /* 0x0000038015107810 */ /* 0x000fe20007ffe0ff */
[-C--:B------:R-:W-:Y:S01]  /*03c0*/  IMAD.WIDE R10, R11, R24.reuse, c[0x0][0x168] ;  /* 0x00005a000b0a7625 */ /* 0x080fe200078e0218 */
[----:B------:R-:W-:Y:S02]  /*03d0*/  LOP3.LUT R6, R5, 0xfffffe00, RZ, 0xc0, !PT ;  /* 0xfffffe0005067812 */ /* 0x000fe400078ec0ff */
[----:B------:R-:W-:Y:S01]  /*03e0*/  LOP3.LUT R12, R8, 0xfffffe00, RZ, 0xc0, !PT ;  /* 0xfffffe00080c7812 */ /* 0x000fe200078ec0ff */
[----:B------:R-:W-:Y:S01]  /*03f0*/  IMAD.WIDE R8, R7, R24, c[0x0][0x168] ;  /* 0x00005a0007087625 */ /* 0x000fe200078e0218 */
[----:B------:R-:W-:Y:S02]  /*0400*/  LEA R51, R0, R51, 0x6 ;  /* 0x0000003300337211 */ /* 0x000fe400078e30ff */
[----:B------:R-:W-:-:S02]  /*0410*/  IADD3 R18, R21, 0x1180, RZ ;  /* 0x0000118015127810 */ /* 0x000fc40007ffe0ff */
[----:B------:R-:W-:Y:S01]  /*0420*/  IADD3 R5, R2, R47, RZ ;  /* 0x0000002f02057210 */ /* 0x000fe20007ffe0ff */
[----:B------:R0:W2:Y:S01]  /*0430*/  LDG.E.CONSTANT R14, [R8.64] ;  /* 0x00000004080e7981 */ /* 0x0000a2000c1e9900 */
[C---:B------:R-:W-:Y:S02]  /*0440*/  IADD3 R49, R47.reuse, R4, RZ ;  /* 0x000000042f317210 */ /* 0x040fe40007ffe0ff */
[----:B------:R-:W-:Y:S02]  /*0450*/  LOP3.LUT R26, R16, 0xfffffe00, RZ, 0xc0, !PT ;  /* 0xfffffe00101a7812 */ /* 0x000fe400078ec0ff */
[C---:B------:R-:W-:Y:S02]  /*0460*/  IADD3 R53, R47.reuse, R6, RZ ;  /* 0x000000062f357210 */ /* 0x040fe40007ffe0ff */
[----:B------:R-:W-:Y:S01]  /*0470*/  IADD3 R57, R47, R12, RZ ;  /* 0x0000000c2f397210 */ /* 0x000fe20007ffe0ff */
[----:B------:R-:W-:Y:S01]  /*0480*/  IMAD.WIDE R46, R51, R24, c[0x0][0x168] ;  /* 0x00005a00332e7625 */ /* 0x000fe200078e0218 */
[----:B------:R-:W-:Y:S01]  /*0490*/  LOP3.LUT R28, R18, 0xfffffe00, RZ, 0xc0, !PT ;  /* 0xfffffe00121c7812 */ /* 0x000fe200078ec0ff */
[----:B------:R1:W3:Y:S01]  /*04a0*/  LDG.E.CONSTANT R12, [R10.64] ;  /* 0x000000040a0c7981 */ /* 0x0002e2000c1e9900 */
[----:B------:R-:W-:-:S02]  /*04b0*/  LEA R7, R0, R5, 0x6 ;  /* 0x0000000500077211 */ /* 0x000fc400078e30ff */
[C---:B------:R-:W-:Y:S01]  /*04c0*/  LEA R55, R0.reuse, R55, 0x6 ;  /* 0x0000003700377211 */ /* 0x040fe200078e30ff */
[----:B------:R4:W5:Y:S01]  /*04d0*/  LDG.E.CONSTANT R2, [R46.64] ;  /* 0x000000042e027981 */ /* 0x000962000c1e9900 */
[----:B------:R-:W-:Y:S02]  /*04e0*/  LEA R49, R0, R49, 0x6 ;  /* 0x0000003100317211 */ /* 0x000fe400078e30ff */
[----:B0-----:R-:W-:Y:S01]  /*04f0*/  IADD3 R9, R26, R25, RZ ;  /* 0x000000191a097210 */ /* 0x001fe20007ffe0ff */
[----:B------:R-:W-:Y:S01]  /*0500*/  IMAD.WIDE R6, R7, R24, c[0x0][0x168] ;  /* 0x00005a0007067625 */ /* 0x000fe200078e0218 */
[----:B-1----:R-:W-:-:S03]  /*0510*/  IADD3 R11, R25, R28, RZ ;  /* 0x0000001c190b7210 */ /* 0x002fc60007ffe0ff */
[-C--:B------:R-:W-:Y:S01]  /*0520*/  IMAD.WIDE R4, R55, R24.reuse, c[0x0][0x168] ;  /* 0x00005a0037047625 */ /* 0x080fe200078e0218 */
[C---:B------:R-:W-:Y:S01]  /*0530*/  LEA R9, R0.reuse, R9, 0x6 ;  /* 0x0000000900097211 */ /* 0x040fe200078e30ff */
[----:B------:R0:W5:Y:S01]  /*0540*/  LDG.E.CONSTANT R18, [R6.64] ;  /* 0x0000000406127981 */ /* 0x000162000c1e9900 */
[C---:B------:R-:W-:Y:S01]  /*0550*/  LEA R53, R0.reuse, R53, 0x6 ;  /* 0x0000003500357211 */ /* 0x040fe200078e30ff */
[-C--:B----4-:R-:W-:Y:S01]  /*0560*/  IMAD.WIDE R46, R49, R24.reuse, c[0x0][0x168] ;  /* 0x00005a00312e7625 */ /* 0x090fe200078e0218 */
[C---:B------:R-:W-:Y:S01]  /*0570*/  LEA R57, R0.reuse, R57, 0x6 ;  /* 0x0000003900397211 */ /* 0x040fe200078e30ff */
[----:B------:R1:W4:Y:S01]  /*0580*/  LDG.E.CONSTANT R16, [R4.64] ;  /* 0x0000000404107981 */ /* 0x000322000c1e9900 */
[----:B------:R-:W-:Y:S01]  /*0590*/  LEA R49, R0, R11, 0x6 ;  /* 0x0000000b00317211 */ /* 0x000fe200078e30ff */
[-C--:B------:R-:W-:Y:S02]  /*05a0*/  IMAD.WIDE R10, R53, R24.reuse, c[0x0][0x168] ;  /* 0x00005a00350a7625 */ /* 0x080fe400078e0218 */
[----:B------:R1:W4:Y:S02]  /*05b0*/  LDG.E.CONSTANT R40, [R46.64] ;  /* 0x000000042e287981 */ /* 0x000324000c1e9900 */
[----:B0-----:R-:W-:-:S02]  /*05c0*/  IMAD.WIDE R6, R9, R24, c[0x0][0x168] ;  /* 0x00005a0009067625 */ /* 0x001fc400078e0218 */
[----:B------:R0:W4:Y:S02]  /*05d0*/  LDG.E.CONSTANT R38, [R10.64] ;  /* 0x000000040a267981 */ /* 0x000124000c1e9900 */
[-C--:B-1----:R-:W-:Y:S02]  /*05e0*/  IMAD.WIDE R4, R57, R24.reuse, c[0x0][0x168] ;  /* 0x00005a0039047625 */ /* 0x082fe400078e0218 */
[----:B------:R1:W4:Y:S02]  /*05f0*/  LDG.E.CONSTANT R44, [R6.64] ;  /* 0x00000004062c7981 */ /* 0x000324000c1e9900 */
[----:B------:R-:W-:Y:S02]  /*0600*/  IMAD.WIDE R8, R49, R24, c[0x0][0x168] ;  /* 0x00005a0031087625 */ /* 0x000fe400078e0218 */
[----:B------:R0:W4:Y:S04]  /*0610*/  LDG.E.CONSTANT R42, [R4.64] ;  /* 0x00000004042a7981 */ /* 0x000128000c1e9900 */
[----:B------:R0:W4:Y:S01]  /*0620*/  LDG.E.CONSTANT R48, [R8.64] ;  /* 0x0000000408307981 */ /* 0x000122000c1e9900 */
[----:B------:R-:W-:-:S02]  /*0630*/  ISETP.GT.AND P0, PT, R3, 0x1f, PT ;  /* 0x0000001f0300780c */ /* 0x000fc40003f04270 */
[C---:B------:R-:W-:Y:S02]  /*0640*/  IADD3 R28, R21.reuse, 0x1f80, RZ ;  /* 0x00001f80151c7810 */ /* 0x040fe40007ffe0ff */
[C---:B------:R-:W-:Y:S02]  /*0650*/  IADD3 R30, R21.reuse, 0x2d80, RZ ;  /* 0x00002d80151e7810 */ /* 0x040fe40007ffe0ff */
[----:B------:R-:W-:Y:S02]  /*0660*/  IADD3 R32, R21, 0x3b80, RZ ;  /* 0x00003b8015207810 */ /* 0x000fe40007ffe0ff */
[----:B------:R-:W-:Y:S02]  /*0670*/  LOP3.LUT R26, R3, 0x3f, RZ, 0xc0, !PT ;  /* 0x0000003f031a7812 */ /* 0x000fe400078ec0ff */
[----:B------:R-:W-:Y:S02]  /*0680*/  SHF.L.U32 R47, R23, 0xe, RZ ;  /* 0x0000000e172f7819 */ /* 0x000fe400000006ff */
[----:B0-----:R-:W-:-:S02]  /*0690*/  LOP3.LUT R11, R21, 0xfffffe00, RZ, 0xc0, !PT ;  /* 0xfffffe00150b7812 */ /* 0x001fc400078ec0ff */
[----:B------:R-:W-:Y:S02]  /*06a0*/  LOP3.LUT R28, R28, 0xfffffe00, RZ, 0xc0, !PT ;  /* 0xfffffe001c1c7812 */ /* 0x000fe400078ec0ff */
[----:B------:R-:W-:Y:S02]  /*06b0*/  LOP3.LUT R30, R30, 0xfffffe00, RZ, 0xc0, !PT ;  /* 0xfffffe001e1e7812 */ /* 0x000fe400078ec0ff */
[----:B------:R-:W-:Y:S02]  /*06c0*/  @!P0 IADD3 R21, R21, 0x3f00, RZ ;  /* 0x00003f0015158810 */ /* 0x000fe40007ffe0ff */
[----:B------:R-:W-:Y:S02]  /*06d0*/  LOP3.LUT R32, R32, 0xfffffe00, RZ, 0xc0, !PT ;  /* 0xfffffe0020207812 */ /* 0x000fe400078ec0ff */
[----:B------:R-:W-:Y:S02]  /*06e0*/  LOP3.LUT R26, R47, 0xffffc000, R26, 0xe2, !PT ;  /* 0xffffc0002f1a7812 */ /* 0x000fe400078ee21a */
[----:B------:R-:W-:-:S02]  /*06f0*/  IADD3 R5, R25, R28, RZ ;  /* 0x0000001c19057210 */ /* 0x000fc40007ffe0ff */
[----:B-1----:R-:W-:Y:S02]  /*0700*/  IADD3 R7, R25, R30, RZ ;  /* 0x0000001e19077210 */ /* 0x002fe40007ffe0ff */
[----:B------:R-:W-:Y:S02]  /*0710*/  @!P0 LEA R4, R23, R3, 0xe ;  /* 0x0000000317048211 */ /* 0x000fe400078e70ff */
[----:B------:R-:W-:Y:S02]  /*0720*/  @!P0 LOP3.LUT R21, R21, 0xfffffe00, RZ, 0xc0, !PT ;  /* 0xfffffe0015158812 */ /* 0x000fe400078ec0ff */
[----:B------:R-:W-:Y:S02]  /*0730*/  IADD3 R25, R25, R32, RZ ;  /* 0x0000002019197210 */ /* 0x000fe40007ffe0ff */
[----:B------:R-:W-:Y:S02]  /*0740*/  IADD3 R11, R26, R11, RZ ;  /* 0x0000000b1a0b7210 */ /* 0x000fe40007ffe0ff */
[----:B------:R-:W-:-:S02]  /*0750*/  LEA R7, R0, R7, 0x6 ;  /* 0x0000000700077211 */ /* 0x000fc400078e30ff */
[----:B------:R-:W-:Y:S02]  /*0760*/  @!P0 IADD3 R4, R4, R21, RZ ;  /* 0x0000001504048210 */ /* 0x000fe40007ffe0ff */
[C---:B------:R-:W-:Y:S02]  /*0770*/  LEA R25, R0.reuse, R25, 0x6 ;  /* 0x0000001900197211 */ /* 0x040fe400078e30ff */
[C---:B------:R-:W-:Y:S02]  /*0780*/  LEA R47, R0.reuse, R5, 0x6 ;  /* 0x00000005002f7211 */ /* 0x040fe400078e30ff */
[C---:B------:R-:W-:Y:S01]  /*0790*/  LEA R5, R0.reuse, R11, 0x6 ;  /* 0x0000000b00057211 */ /* 0x040fe200078e30ff */
[----:B------:R-:W-:Y:S01]  /*07a0*/  IMAD.WIDE R10, R7, R24, c[0x0][0x168] ;  /* 0x00005a00070a7625 */ /* 0x000fe200078e0218 */
[----:B------:R-:W-:-:S03]  /*07b0*/  @!P0 LEA R8, R0, R4, 0x6 ;  /* 0x0000000400088211 */ /* 0x000fc600078e30ff */
[-C--:B------:R-:W-:Y:S01]  /*07c0*/  IMAD.WIDE R6, R25, R24.reuse, c[0x0][0x168] ;  /* 0x00005a0019067625 */ /* 0x080fe200078e0218 */
[----:B------:R-:W-:Y:S01]  /*07d0*/  @!P0 IADD3 R9, R8, 0x20, RZ ;  /* 0x0000002008098810 */ /* 0x000fe20007ffe0ff */
[----:B------:R0:W4:Y:S04]  /*07e0*/  LDG.E.CONSTANT R10, [R10.64] ;  /* 0x000000040a0a7981 */ /* 0x000128000c1e9900 */
[----:B------:R1:W4:Y:S01]  /*07f0*/  LDG.E.CONSTANT R26, [R6.64] ;  /* 0x00000004061a7981 */ /* 0x000322000c1e9900 */
[----:B------:R-:W-:-:S04]  /*0800*/  IMAD.WIDE R46, R47, R24, c[0x0][0x168] ;  /* 0x00005a002f2e7625 */ /* 0x000fc800078e0218 */
[-C--:B------:R-:W-:Y:S02]  /*0810*/  @!P0 IMAD.WIDE R8, R9, R24.reuse, c[0x0][0x168] ;  /* 0x00005a0009088625 */ /* 0x080fe400078e0218 */
[----:B------:R0:W4:Y:S02]  /*0820*/  LDG.E.CONSTANT R46, [R46.64] ;  /* 0x000000042e2e7981 */ /* 0x000124000c1e9900 */
[----:B-1----:R-:W-:Y:S02]  /*0830*/  IMAD R7, R0, 0xc40, R3 ;  /* 0x00000c4000077824 */ /* 0x002fe400078e0203 */
[----:B------:R1:W4:Y:S01]  /*0840*/  @!P0 LDG.E.CONSTANT R8, [R8.64] ;  /* 0x0000000408088981 */ /* 0x000322000c1e9900 */
[----:B------:R-:W-:-:S04]  /*0850*/  IMAD.WIDE R4, R5, R24, c[0x0][0x168] ;  /* 0x00005a0005047625 */ /* 0x000fc800078e0218 */
[----:B------:R-:W-:Y:S01]  /*0860*/  IMAD.WIDE R6, R7, R24, c[0x0][0x160] ;  /* 0x0000580007067625 */ /* 0x000fe200078e0218 */
[----:B------:R0:W4:Y:S04]  /*0870*/  LDG.E.CONSTANT R28, [R4.64] ;  /* 0x00000004041c7981 */ /* 0x000128000c1e9900 */
[----:B------:R0:W4:Y:S04]  /*0880*/  LDG.E.CONSTANT R30, [R4.64+0x3800] ;  /* 0x00380004041e7981 */ /* 0x000128000c1e9900 */
[----:B------:R0:W4:Y:S04]  /*0890*/  LDG.E.CONSTANT R32, [R4.64+0x7000] ;  /* 0x0070000404207981 */ /* 0x000128000c1e9900 */
[----:B------:R0:W4:Y:S04]  /*08a0*/  LDG.E.CONSTANT R34, [R4.64+0xa800] ;  /* 0x00a8000404227981 */ /* 0x000128000c1e9900 */
[----:B------:R0:W4:Y:S04]  /*08b0*/  LDG.E.CONSTANT R36, [R4.64+0xe000] ;  /* 0x00e0000404247981 */ /* 0x000128000c1e9900 */
[----:B------:R-:W4:Y:S04]  /*08c0*/  LDG.E.CONSTANT R50, [R6.64+0x1340] ;  /* 0x0013400406327981 */ /* 0x000f28000c1e9900 */
[----:B------:R-:W4:Y:S04]  /*08d0*/  LDG.E.CONSTANT R52, [R6.64+0x1500] ;  /* 0x0015000406347981 */ /* 0x000f28000c1e9900 */
[----:B0-----:R-:W4:Y:S04]  /*08e0*/  LDG.E.CONSTANT R4, [R6.64] ;  /* 0x0000000406047981 */ /* 0x001f28000c1e9900 */
[----:B------:R-:W4:Y:S04]  /*08f0*/  LDG.E.CONSTANT R54, [R6.64+0x16c0] ;  /* 0x0016c00406367981 */ /* 0x000f28000c1e9900 */
[----:B------:R-:W4:Y:S04]  /*0900*/  LDG.E.CONSTANT R56, [R6.64+0x1880] ;  /* 0x0018800406387981 */ /* 0x000f28000c1e9900 */
[----:B------:R-:W4:Y:S04]  /*0910*/  LDG.E.CONSTANT R58, [R6.64+0x1a40] ;  /* 0x001a4004063a7981 */ /* 0x000f28000c1e9900 */
[----:B------:R-:W4:Y:S04]  /*0920*/  LDG.E.CONSTANT R60, [R6.64+0x1c00] ;  /* 0x001c0004063c7981 */ /* 0x000f28000c1e9900 */
[----:B------:R-:W4:Y:S04]  /*0930*/  LDG.E.CONSTANT R5, [R6.64+0x1dc0] ;  /* 0x001dc00406057981 */ /* 0x000f28000c1e9900 */
[----:B-1----:R-:W4:Y:S04]  /*0940*/  LDG.E.CONSTANT R9, [R6.64+0x1f80] ;  /* 0x001f800406097981 */ /* 0x002f28000c1e9900 */
[----:B------:R-:W4:Y:S04]  /*0950*/  LDG.E.CONSTANT R11, [R6.64+0x2140] ;  /* 0x00214004060b7981 */ /* 0x000f28000c1e9900 */
        /* <DEDUP_REMOVED lines=8> */
[----:B--2---:R0:W-:Y:S04]  /*09e0*/  STS [R3.X4+0x3480], R14 ;  /* 0x0034800e03007388 */ /* 0x0041e80000004800 */
[----:B---3--:R1:W-:Y:S04]  /*09f0*/  STS [R3.X4+0x3b80], R12 ;  /* 0x003b800c03007388 */ /* 0x0083e80000004800 */
[----:B-----5:R2:W-:Y:S04]  /*0a00*/  STS [R3.X4+0x4280], R2 ;  /* 0x0042800203007388 */ /* 0x0205e80000004800 */
[----:B0-----:R-:W3:Y:S04]  /*0a10*/  LDG.E.CONSTANT R14, [R6.64+0x540] ;  /* 0x00054004060e7981 */ /* 0x001ee8000c1e9900 */
[----:B-1----:R-:W5:Y:S04]  /*0a20*/  LDG.E.CONSTANT R12, [R6.64+0x380] ;  /* 0x00038004060c7981 */ /* 0x002f68000c1e9900 */
[----:B------:R-:W-:Y:S04]  /*0a30*/  STS [R3.X4+0x3640], R18 ;  /* 0x0036401203007388 */ /* 0x000fe80000004800 */
[----:B----4-:R0:W-:Y:S04]  /*0a40*/  STS [R3.X4+0x4980], R16 ;  /* 0x0049801003007388 */ /* 0x0101e80000004800 */
[----:B------:R1:W-:Y:S04]  /*0a50*/  STS [R3.X4+0x3d40], R40 ;  /* 0x003d402803007388 */ /* 0x0003e80000004800 */
[----:B------:R4:W-:Y:S04]  /*0a60*/  STS [R3.X4+0x4440], R38 ;  /* 0x0044402603007388 */ /* 0x0009e80000004800 */
[----:B------:R-:W-:Y:S04]  /*0a70*/  STS [R3.X4+0x32c0], R44 ;  /* 0x0032c02c03007388 */ /* 0x000fe80000004800 */
[----:B------:R0:W-:Y:S04]  /*0a80*/  STS [R3.X4+0x4b40], R42 ;  /* 0x004b402a03007388 */ /* 0x0001e80000004800 */
[----:B------:R1:W-:Y:S04]  /*0a90*/  STS [R3.X4+0x39c0], R48 ;  /* 0x0039c03003007388 */ /* 0x0003e80000004800 */
[----:B--2---:R-:W2:Y:S04]  /*0aa0*/  LDG.E.CONSTANT R2, [R6.64+0x1c0] ;  /* 0x0001c00406027981 */ /* 0x004ea8000c1e9900 */
[----:B0-----:R-:W2:Y:S04]  /*0ab0*/  LDG.E.CONSTANT R16, [R6.64+0x700] ;  /* 0x0007000406107981 */ /* 0x001ea8000c1e9900 */
[----:B------:R-:W2:Y:S04]  /*0ac0*/  LDG.E.CONSTANT R18, [R6.64+0x8c0] ;  /* 0x0008c00406127981 */ /* 0x000ea8000c1e9900 */
[----:B-1----:R-:W2:Y:S04]  /*0ad0*/  LDG.E.CONSTANT R40, [R6.64+0xa80] ;  /* 0x000a800406287981 */ /* 0x002ea8000c1e9900 */
[----:B----4-:R-:W4:Y:S04]  /*0ae0*/  LDG.E.CONSTANT R38, [R6.64+0xc40] ;  /* 0x000c400406267981 */ /* 0x010f28000c1e9900 */
[----:B------:R-:W4:Y:S04]  /*0af0*/  LDG.E.CONSTANT R42, [R6.64+0xe00] ;  /* 0x000e0004062a7981 */ /* 0x000f28000c1e9900 */
[----:B------:R-:W4:Y:S04]  /*0b00*/  LDG.E.CONSTANT R44, [R6.64+0xfc0] ;  /* 0x000fc004062c7981 */ /* 0x000f28000c1e9900 */
[----:B------:R-:W4:Y:S01]  /*0b10*/  LDG.E.CONSTANT R48, [R6.64+0x1180] ;  /* 0x0011800406307981 */ /* 0x000f22000c1e9900 */
[----:B------:R-:W-:-:S03]  /*0b20*/  IADD3 R0, R0, 0x1, RZ ;  /* 0x0000000100007810 */ /* 0x000fc60007ffe0ff */
[----:B------:R-:W-:Y:S04]  /*0b30*/  STS [R3.X4+0x47c0], R10 ;  /* 0x0047c00a03007388 */ /* 0x000fe80000004800 */
[----:B------:R-:W-:Y:S04]  /*0b40*/  STS [R3.X4+0x4ec0], R26 ;  /* 0x004ec01a03007388 */ /* 0x000fe80000004800 */
[----:B------:R-:W-:Y:S04]  /*0b50*/  STS [R3.X4+0x40c0], R46 ;  /* 0x0040c02e03007388 */ /* 0x000fe80000004800 */
[----:B------:R-:W-:Y:S04]  /*0b60*/  @!P0 STS [R3.X4+0x5080], R8 ;  /* 0x0050800803008388 */ /* 0x000fe80000004800 */
[----:B------:R-:W-:Y:S04]  /*0b70*/  STS [R3.X4+0x3100], R28 ;  /* 0x0031001c03007388 */ /* 0x000fe80000004800 */
[----:B------:R-:W-:Y:S04]  /*0b80*/  STS [R3.X4+0x3800], R30 ;  /* 0x0038001e03007388 */ /* 0x000fe80000004800 */
[----:B------:R-:W-:Y:S04]  /*0b90*/  STS [R3.X4+0x3f00], R32 ;  /* 0x003f002003007388 */ /* 0x000fe80000004800 */
[----:B------:R-:W-:Y:S04]  /*0ba0*/  STS [R3.X4+0x4600], R34 ;  /* 0x0046002203007388 */ /* 0x000fe80000004800 */
[----:B------:R-:W-:Y:S04]  /*0bb0*/  STS [R3.X4+0x4d00], R36 ;  /* 0x004d002403007388 */ /* 0x000fe80000004800 */
[----:B------:R-:W-:Y:S04]  /*0bc0*/  STS [R3.X4+0x1340], R50 ;  /* 0x0013403203007388 */ /* 0x000fe80000004800 */
[----:B------:R-:W-:Y:S04]  /*0bd0*/  STS [R3.X4+0x1500], R52 ;  /* 0x0015003403007388 */ /* 0x000fe80000004800 */
[----:B------:R-:W-:Y:S04]  /*0be0*/  STS [R3.X4], R4 ;  /* 0x0000000403007388 */ /* 0x000fe80000004800 */
[----:B------:R-:W-:Y:S04]  /*0bf0*/  STS [R3.X4+0x16c0], R54 ;  /* 0x0016c03603007388 */ /* 0x000fe80000004800 */
[----:B------:R-:W-:Y:S04]  /*0c00*/  STS [R3.X4+0x1880], R56 ;  /* 0x0018803803007388 */ /* 0x000fe80000004800 */
[----:B------:R-:W-:Y:S04]  /*0c10*/  STS [R3.X4+0x1a40], R58 ;  /* 0x001a403a03007388 */ /* 0x000fe80000004800 */
[----:B------:R-:W-:Y:S04]  /*0c20*/  STS [R3.X4+0x1c00], R60 ;  /* 0x001c003c03007388 */ /* 0x000fe80000004800 */
[----:B------:R-:W-:Y:S04]  /*0c30*/  STS [R3.X4+0x1dc0], R5 ;  /* 0x001dc00503007388 */ /* 0x000fe80000004800 */
[----:B------:R-:W-:Y:S04]  /*0c40*/  STS [R3.X4+0x1f80], R9 ;  /* 0x001f800903007388 */ /* 0x000fe80000004800 */
[----:B------:R-:W-:Y:S04]  /*0c50*/  STS [R3.X4+0x2140], R11 ;  /* 0x0021400b03007388 */ /* 0x000fe80000004800 */
[----:B------:R-:W-:Y:S04]  /*0c60*/  STS [R3.X4+0x2300], R21 ;  /* 0x0023001503007388 */ /* 0x000fe80000004800 */
[----:B------:R0:W-:Y:S04]  /*0c70*/  STS [R3.X4+0x24c0], R25 ;  /* 0x0024c01903007388 */ /* 0x0001e80000004800 */
[----:B------:R-:W-:Y:S04]  /*0c80*/  STS [R3.X4+0x2680], R47 ;  /* 0x0026802f03007388 */ /* 0x000fe80000004800 */
[----:B------:R-:W-:Y:S04]  /*0c90*/  STS [R3.X4+0x2840], R49 ;  /* 0x0028403103007388 */ /* 0x000fe80000004800 */
[----:B------:R-:W-:Y:S04]  /*0ca0*/  STS [R3.X4+0x2a00], R51 ;  /* 0x002a003303007388 */ /* 0x000fe80000004800 */
[----:B------:R-:W-:Y:S04]  /*0cb0*/  STS [R3.X4+0x2bc0], R53 ;  /* 0x002bc03503007388 */ /* 0x000fe80000004800 */
[----:B------:R-:W-:Y:S04]  /*0cc0*/  STS [R3.X4+0x2d80], R55 ;  /* 0x002d803703007388 */ /* 0x000fe80000004800 */
[----:B------:R-:W-:Y:S01]  /*0cd0*/  STS [R3.X4+0x2f40], R57 ;  /* 0x002f403903007388 */ /* 0x000fe20000004800 */
[----:B------:R-:W-:-:S02]  /*0ce0*/  ISETP.GE.U32.AND P1, PT, R0, 0x8, PT ;  /* 0x000000080000780c */ /* 0x000fc40003f26070 */
[----:B0-----:R-:W-:Y:S02]  /*0cf0*/  LEA R25, R22, 0x620, 0x2 ;  /* 0x0000062016197811 */ /* 0x001fe400078e10ff */
[----:B------:R-:W-:Y:S01]  /*0d00*/  MOV R21, 0x100 ;  /* 0x0000010000157802 */ /* 0x000fe20000000f00 */
[----:B---3--:R-:W-:Y:S04]  /*0d10*/  STS [R3.X4+0x540], R14 ;  /* 0x0005400e03007388 */ /* 0x008fe80000004800 */
[----:B-----5:R-:W-:Y:S04]  /*0d20*/  STS [R3.X4+0x380], R12 ;  /* 0x0003800c03007388 */ /* 0x020fe80000004800 */
[----:B--2---:R0:W-:Y:S04]  /*0d30*/  STS [R3.X4+0x1c0], R2 ;  /* 0x0001c00203007388 */ /* 0x0041e80000004800 */
[----:B------:R-:W-:Y:S04]  /*0d40*/  STS [R3.X4+0x700], R16 ;  /* 0x0007001003007388 */ /* 0x000fe80000004800 */
[----:B------:R-:W-:Y:S04]  /*0d50*/  STS [R3.X4+0x8c0], R18 ;  /* 0x0008c01203007388 */ /* 0x000fe80000004800 */
[----:B------:R-:W-:Y:S04]  /*0d60*/  STS [R3.X4+0xa80], R40 ;  /* 0x000a802803007388 */ /* 0x000fe80000004800 */
[----:B----4-:R-:W-:Y:S04]  /*0d70*/  STS [R3.X4+0xc40], R38 ;  /* 0x000c402603007388 */ /* 0x010fe80000004800 */
[----:B------:R-:W-:Y:S04]  /*0d80*/  STS [R3.X4+0xe00], R42 ;  /* 0x000e002a03007388 */ /* 0x000fe80000004800 */
[----:B------:R-:W-:Y:S04]  /*0d90*/  STS [R3.X4+0xfc0], R44 ;  /* 0x000fc02c03007388 */ /* 0x000fe80000004800 */
[----:B------:R-:W-:Y:S01]  /*0da0*/  STS [R3.X4+0x1180], R48 ;  /* 0x0011803003007388 */ /* 0x000fe20000004800 */
[----:B0-----:R-:W-:-:S04]  /*0db0*/  LEA R2, R20, 0x3100, 0x9 ;  /* 0x0000310014027811 */ /* 0x001fc800078e48ff */
[----:B------:R-:W-:Y:S01]  /*0dc0*/  IADD3 R2, R2, 0x100, RZ ;  /* 0x0000010002027810 */ /* 0x000fe20007ffe0ff */
[----:B------:R-:W-:Y:S06]  /*0dd0*/  BAR.SYNC 0x0 ;  /* 0x0000000000007b1d */ /* 0x000fec0000000000 */
.L_x_1:
[----:B------:R-:W-:Y:S01]  /*0de0*/  LDS R30, [R25+-0x620] ;  /* 0xfff9e000191e7984 */ /* 0x000fe20000000800 */
[----:B------:R-:W-:-:S03]  /*0df0*/  IADD3 R21, R21, 0x40, RZ ;  /* 0x0000004015157810 */ /* 0x000fc60007ffe0ff */
[----:B------:R-:W0:Y:S01]  /*0e00*/  LDS.128 R8, [R2+-0x100] ;  /* 0xffff000002087984 */ /* 0x000e220000000c00 */
[----:B------:R-:W-:-:S03]  /*0e10*/  ISETP.NE.AND P0, PT, R21, 0x200, PT ;  /* 0x000002001500780c */ /* 0x000fc60003f05270 */
[----:B------:R-:W1:Y:S04]  /*0e20*/  LDS.128 R4, [R2] ;  /* 0x0000000002047984 */ /* 0x000e680000000c00 */
[----:B------:R-:W2:Y:S04]  /*0e30*/  LDS R32, [R25+-0x604] ;  /* 0xfff9fc0019207984 */ /* 0x000ea80000000800 */
[----:B------:R-:W3:Y:S04]  /*0e40*/  LDS R34, [R25+-0x5e8] ;  /* 0xfffa180019227984 */ /* 0x000ee80000000800 */
[----:B------:R-:W4:Y:S04]  /*0e50*/  LDS R36, [R25+-0x5cc] ;  /* 0xfffa340019247984 */ /* 0x000f280000000800 */
[----:B------:R-:W5:Y:S04]  /*0e60*/  LDS R51, [R25+-0x5b0] ;  /* 0xfffa500019337984 */ /* 0x000f680000000800 */
[----:B------:R-:W5:Y:S04]  /*0e70*/  LDS R44, [R25+-0x594] ;  /* 0xfffa6c00192c7984 */ /* 0x000f680000000800 */
[----:B------:R-:W5:Y:S04]  /*0e80*/  LDS R26, [R25+-0x578] ;  /* 0xfffa8800191a7984 */ /* 0x000f680000000800 */
[----:B------:R-:W5:Y:S04]  /*0e90*/  LDS R18, [R25+-0x55c] ;  /* 0xfffaa40019127984 */ /* 0x000f680000000800 */
[----:B------:R-:W5:Y:S04]  /*0ea0*/  LDS R42, [R25+-0x524] ;  /* 0xfffadc00192a7984 */ /* 0x000f680000000800 */
[----:B------:R-:W5:Y:S01]  /*0eb0*/  LDS R16, [R25+-0x540] ;  /* 0xfffac00019107984 */ /* 0x000f620000000800 */
[----:B0-----:R-:W-:-:S03]  /*0ec0*/  FFMA R28, R8, R30, R43 ;  /* 0x0000001e081c7223 */ /* 0x001fc6000000002b */
[----:B------:R-:W0:Y:S01]  /*0ed0*/  LDS R52, [R25+-0x508] ;  /* 0xfffaf80019347984 */ /* 0x000e220000000800 */
[----:B-1----:R-:W-:-:S03]  /*0ee0*/  FFMA R45, R30, R4, R45 ;  /* 0x000000041e2d7223 */ /* 0x002fc6000000002d */
[----:B------:R-:W1:Y:S01]  /*0ef0*/  LDS R14, [R25+-0x4ec] ;  /* 0xfffb1400190e7984 */ /* 0x000e620000000800 */
[----:B--2---:R-:W-:Y:S02]  /*0f00*/  FFMA R30, R8, R32, R29 ;  /* 0x00000020081e7223 */ /* 0x004fe4000000001d */
[----:B------:R-:W-:Y:S01]  /*0f10*/  FFMA R35, R32, R4, R35 ;  /* 0x0000000420237223 */ /* 0x000fe20000000023 */
[----:B------:R-:W2:Y:S01]  /*0f20*/  LDS R12, [R25+-0x4d0] ;  /* 0xfffb3000190c7984 */ /* 0x000ea20000000800 */
[----:B---3--:R-:W-:Y:S02]  /*0f30*/  FFMA R40, R8, R34, R41 ;  /* 0x0000002208287223 */ /* 0x008fe40000000029 */
[----:B------:R-:W-:Y:S01]  /*0f40*/  FFMA R32, R34, R4, R39 ;  /* 0x0000000422207223 */ /* 0x000fe20000000027 */
[----:B------:R-:W3:Y:S01]  /*0f50*/  LDS R50, [R25+-0x4b4] ;  /* 0xfffb4c0019327984 */ /* 0x000ee20000000800 */
[----:B----4-:R-:W-:Y:S02]  /*0f60*/  FFMA R33, R8, R36, R33 ;  /* 0x0000002408217223 */ /* 0x010fe40000000021 */
[----:B------:R-:W-:Y:S01]  /*0f70*/  FFMA R41, R36, R4, R37 ;  /* 0x0000000424297223 */ /* 0x000fe20000000025 */
[----:B------:R-:W4:Y:S01]  /*0f80*/  LDS R53, [R25+-0x47c] ;  /* 0xfffb840019357984 */ /* 0x000f220000000800 */
[----:B-----5:R-:W-:-:S02]  /*0f90*/  FFMA R38, R8, R51, R27 ;  /* 0x0000003308267223 */ /* 0x020fc4000000001b */
[----:B------:R-:W-:Y:S01]  /*0fa0*/  FFMA R51, R51, R4, R31 ;  /* 0x0000000433337223 */ /* 0x000fe2000000001f */
[----:B------:R-:W5:Y:S01]  /*0fb0*/  LDS R29, [R25+-0x460] ;  /* 0xfffba000191d7984 */ /* 0x000f620000000800 */
[----:B------:R-:W-:Y:S02]  /*0fc0*/  FFMA R34, R8, R44, R17 ;  /* 0x0000002c08227223 */ /* 0x000fe40000000011 */
[----:B------:R-:W-:Y:S01]  /*0fd0*/  FFMA R13, R44, R4, R13 ;  /* 0x000000042c0d7223 */ /* 0x000fe2000000000d */
[----:B------:R-:W5:Y:S01]  /*0fe0*/  LDS R55, [R25+-0x498] ;  /* 0xfffb680019377984 */ /* 0x000f620000000800 */
[----:B------:R-:W-:Y:S02]  /*0ff0*/  FFMA R8, R8, R26, R15 ;  /* 0x0000001a08087223 */ /* 0x000fe4000000000f */
[----:B------:R-:W-:Y:S01]  /*1000*/  FFMA R19, R26, R4, R19 ;  /* 0x000000041a137223 */ /* 0x000fe20000000013 */
[----:B------:R-:W5:Y:S01]  /*1010*/  LDS R43, [R25+-0x444] ;  /* 0xfffbbc00192b7984 */ /* 0x000f620000000800 */
[----:B------:R-:W-:-:S02]  /*1020*/  FFMA R46, R18, R5, R45 ;  /* 0x00000005122e7223 */ /* 0x000fc4000000002d */
[-C--:B------:R-:W-:Y:S01]  /*1030*/  FFMA R48, R18, R9.reuse, R28 ;  /* 0x0000000912307223 */ /* 0x080fe2000000001c */
[----:B------:R-:W5:Y:S01]  /*1040*/  LDS R39, [R25+-0x428] ;  /* 0xfffbd80019277984 */ /* 0x000f620000000800 */
[C---:B------:R-:W-:Y:S02]  /*1050*/  FFMA R40, R42.reuse, R9, R40 ;  /* 0x000000092a287223 */ /* 0x040fe40000000028 */
[----:B------:R-:W-:Y:S01]  /*1060*/  FFMA R42, R42, R5, R32 ;  /* 0x000000052a2a7223 */ /* 0x000fe20000000020 */
[----:B------:R-:W5:Y:S01]  /*1070*/  LDS R47, [R25+-0x40c] ;  /* 0xfffbf400192f7984 */ /* 0x000f620000000800 */
[C---:B------:R-:W-:Y:S02]  /*1080*/  FFMA R45, R16.reuse, R9, R30 ;  /* 0x00000009102d7223 */ /* 0x040fe4000000001e */
[----:B------:R-:W-:Y:S01]  /*1090*/  FFMA R35, R16, R5, R35 ;  /* 0x0000000510237223 */ /* 0x000fe20000000023 */
[----:B------:R-:W5:Y:S01]  /*10a0*/  LDS R49, [R25+-0x3f0] ;  /* 0xfffc100019317984 */ /* 0x000f620000000800 */
[----:B0-----:R-:W-:-:S02]  /*10b0*/  FFMA R37, R52, R9, R33 ;  /* 0x0000000934257223 */ /* 0x001fc40000000021 */
[----:B------:R-:W-:Y:S01]  /*10c0*/  FFMA R52, R52, R5, R41 ;  /* 0x0000000534347223 */ /* 0x000fe20000000029 */
[----:B------:R-:W0:Y:S01]  /*10d0*/  LDS R36, [R25+-0x3b8] ;  /* 0xfffc480019247984 */ /* 0x000e220000000800 */
[C---:B-1----:R-:W-:Y:S02]  /*10e0*/  FFMA R38, R14.reuse, R9, R38 ;  /* 0x000000090e267223 */ /* 0x042fe40000000026 */
[----:B------:R-:W-:Y:S01]  /*10f0*/  FFMA R51, R14, R5, R51 ;  /* 0x000000050e337223 */ /* 0x000fe20000000033 */
[----:B------:R-:W1:Y:S01]  /*1100*/  LDS R44, [R25+-0x3d4] ;  /* 0xfffc2c00192c7984 */ /* 0x000e620000000800 */
[C---:B--2---:R-:W-:Y:S02]  /*1110*/  FFMA R34, R12.reuse, R9, R34 ;  /* 0x000000090c227223 */ /* 0x044fe40000000022 */
[----:B------:R-:W-:Y:S01]  /*1120*/  FFMA R4, R12, R5, R13 ;  /* 0x000000050c047223 */ /* 0x000fe2000000000d */
[----:B------:R-:W2:Y:S01]  /*1130*/  LDS R32, [R25+-0x39c] ;  /* 0xfffc640019207984 */ /* 0x000ea20000000800 */
[----:B---3--:R-:W-:-:S02]  /*1140*/  FFMA R9, R50, R9, R8 ;  /* 0x0000000932097223 */ /* 0x008fc40000000008 */
[----:B------:R-:W-:Y:S01]  /*1150*/  FFMA R50, R50, R5, R19 ;  /* 0x0000000532327223 */ /* 0x000fe20000000013 */
[----:B------:R-:W3:Y:S01]  /*1160*/  LDS R26, [R25+-0x380] ;  /* 0xfffc8000191a7984 */ /* 0x000ee20000000800 */
[C---:B----4-:R-:W-:Y:S02]  /*1170*/  FFMA R41, R53.reuse, R6, R35 ;  /* 0x0000000635297223 */ /* 0x050fe40000000023 */
[-C--:B------:R-:W-:Y:S01]  /*1180*/  FFMA R45, R53, R10.reuse, R45 ;  /* 0x0000000a352d7223 */ /* 0x080fe2000000002d */
[----:B------:R-:W4:Y:S01]  /*1190*/  LDS R28, [R25+-0x364] ;  /* 0xfffc9c00191c7984 */ /* 0x000f220000000800 */
[C---:B-----5:R-:W-:Y:S02]  /*11a0*/  FFMA R40, R29.reuse, R10, R40 ;  /* 0x0000000a1d287223 */ /* 0x060fe40000000028 */
[----:B------:R-:W-:Y:S01]  /*11b0*/  FFMA R42, R29, R6, R42 ;  /* 0x000000061d2a7223 */ /* 0x000fe2000000002a */
[----:B------:R-:W5:Y:S01]  /*11c0*/  LDS R30, [R25+-0x348] ;  /* 0xfffcb800191e7984 */ /* 0x000f620000000800 */
[----:B------:R-:W-:-:S02]  /*11d0*/  FFMA R48, R55, R10, R48 ;  /* 0x0000000a37307223 */ /* 0x000fc40000000030 */
[----:B------:R-:W-:Y:S01]  /*11e0*/  FFMA R46, R55, R6, R46 ;  /* 0x00000006372e7223 */ /* 0x000fe2000000002e */
[----:B------:R-:W5:Y:S01]  /*11f0*/  LDS R8, [R25+-0x32c] ;  /* 0xfffcd40019087984 */ /* 0x000f620000000800 */
[C---:B------:R-:W-:Y:S02]  /*1200*/  FFMA R37, R43.reuse, R10, R37 ;  /* 0x0000000a2b257223 */ /* 0x040fe40000000025 */
[----:B------:R-:W-:Y:S01]  /*1210*/  FFMA R43, R43, R6, R52 ;  /* 0x000000062b2b7223 */ /* 0x000fe20000000034 */
[----:B------:R-:W-:Y:S01]  /*1220*/  LDS R27, [R25+-0x310] ;  /* 0xfffcf000191b7984 */ /* 0x000fe20000000800 */
[C---:B------:R-:W-:Y:S02]  /*1230*/  FFMA R38, R39.reuse, R10, R38 ;  /* 0x0000000a27267223 */ /* 0x040fe40000000026 */
[----:B------:R-:W-:Y:S01]  /*1240*/  FFMA R39, R39, R6, R51 ;  /* 0x0000000627277223 */ /* 0x000fe20000000033 */
[----:B------:R-:W5:Y:S01]  /*1250*/  LDS.128 R12, [R2+-0xf0] ;  /* 0xffff1000020c7984 */ /* 0x000f620000000c00 */
[----:B------:R-:W-:-:S02]  /*1260*/  FFMA R34, R47, R10, R34 ;  /* 0x0000000a2f227223 */ /* 0x000fc40000000022 */
[----:B------:R-:W-:Y:S01]  /*1270*/  FFMA R47, R47, R6, R4 ;  /* 0x000000062f2f7223 */ /* 0x000fe20000000004 */
[----:B------:R-:W5:Y:S01]  /*1280*/  LDS.128 R16, [R2+0x10] ;  /* 0x0000100002107984 */ /* 0x000f620000000c00 */
[C---:B------:R-:W-:Y:S02]  /*1290*/  FFMA R10, R49.reuse, R10, R9 ;  /* 0x0000000a310a7223 */ /* 0x040fe40000000009 */
[----:B------:R-:W-:Y:S01]  /*12a0*/  FFMA R49, R49, R6, R50 ;  /* 0x0000000631317223 */ /* 0x000fe20000000032 */
[----:B------:R-:W5:Y:S01]  /*12b0*/  LDS R33, [R25+-0x2f4] ;  /* 0xfffd0c0019217984 */ /* 0x000f620000000800 */
[C---:B0-----:R-:W-:Y:S02]  /*12c0*/  FFMA R45, R36.reuse, R11, R45 ;  /* 0x0000000b242d7223 */ /* 0x041fe4000000002d */
[----:B------:R-:W-:Y:S01]  /*12d0*/  FFMA R41, R36, R7, R41 ;  /* 0x0000000724297223 */ /* 0x000fe20000000029 */
[----:B------:R-:W0:Y:S01]  /*12e0*/  LDS R35, [R25+-0x2d8] ;  /* 0xfffd280019237984 */ /* 0x000e220000000800 */
[----:B-1----:R-:W-:-:S02]  /*12f0*/  FFMA R48, R44, R11, R48 ;  /* 0x0000000b2c307223 */ /* 0x002fc40000000030 */
[----:B------:R-:W-:Y:S01]  /*1300*/  FFMA R46, R44, R7, R46 ;  /* 0x000000072c2e7223 */ /* 0x000fe2000000002e */
[----:B------:R-:W1:Y:S01]  /*1310*/  LDS R29, [R25+-0x2a0] ;  /* 0xfffd6000191d7984 */ /* 0x000e620000000800 */
[C---:B--2---:R-:W-:Y:S02]  /*1320*/  FFMA R40, R32.reuse, R11, R40 ;  /* 0x0000000b20287223 */ /* 0x044fe40000000028 */
[----:B------:R-:W-:Y:S01]  /*1330*/  FFMA R42, R32, R7, R42 ;  /* 0x00000007202a7223 */ /* 0x000fe2000000002a */
[----:B------:R-:W2:Y:S01]  /*1340*/  LDS R31, [R25+-0x2bc] ;  /* 0xfffd4400191f7984 */ /* 0x000ea20000000800 */
[C---:B---3--:R-:W-:Y:S02]  /*1350*/  FFMA R37, R26.reuse, R11, R37 ;  /* 0x0000000b1a257223 */ /* 0x048fe40000000025 */
[----:B------:R-:W-:Y:S01]  /*1360*/  FFMA R43, R26, R7, R43 ;  /* 0x000000071a2b7223 */ /* 0x000fe2000000002b */
[----:B------:R-:W3:Y:S01]  /*1370*/  LDS R5, [R25+-0x284] ;  /* 0xfffd7c0019057984 */ /* 0x000ee20000000800 */
[----:B----4-:R-:W-:-:S02]  /*1380*/  FFMA R38, R28, R11, R38 ;  /* 0x0000000b1c267223 */ /* 0x010fc40000000026 */
[-C--:B------:R-:W-:Y:S01]  /*1390*/  FFMA R39, R28, R7.reuse, R39 ;  /* 0x000000071c277223 */ /* 0x080fe20000000027 */
[----:B------:R-:W4:Y:S01]  /*13a0*/  LDS R9, [R25+-0x268] ;  /* 0xfffd980019097984 */ /* 0x000f220000000800 */
[C---:B-----5:R-:W-:Y:S02]  /*13b0*/  FFMA R47, R30.reuse, R7, R47 ;  /* 0x000000071e2f7223 */ /* 0x060fe4000000002f */
[----:B------:R-:W-:Y:S01]  /*13c0*/  FFMA R34, R30, R11, R34 ;  /* 0x0000000b1e227223 */ /* 0x000fe20000000022 */
[----:B------:R-:W5:Y:S01]  /*13d0*/  LDS R4, [R25+-0x24c] ;  /* 0xfffdb40019047984 */ /* 0x000f620000000800 */
[C---:B------:R-:W-:Y:S02]  /*13e0*/  FFMA R7, R8.reuse, R7, R49 ;  /* 0x0000000708077223 */ /* 0x040fe40000000031 */
[----:B------:R-:W-:Y:S01]  /*13f0*/  FFMA R10, R8, R11, R10 ;  /* 0x0000000b080a7223 */ /* 0x000fe2000000000a */
[----:B------:R-:W5:Y:S04]  /*1400*/  LDS R6, [R25+-0x230] ;  /* 0xfffdd00019067984 */ /* 0x000f680000000800 */
[----:B------:R-:W5:Y:S01]  /*1410*/  LDS R36, [R25+-0x214] ;  /* 0xfffdec0019247984 */ /* 0x000f620000000800 */
[----:B------:R-:W-:-:S03]  /*1420*/  FFMA R48, R12, R27, R48 ;  /* 0x0000001b0c307223 */ /* 0x000fc60000000030 */
[----:B------:R-:W5:Y:S01]  /*1430*/  LDS R32, [R25+-0x1f8] ;  /* 0xfffe080019207984 */ /* 0x000f620000000800 */
[----:B------:R-:W-:-:S03]  /*1440*/  FFMA R11, R27, R16, R46 ;  /* 0x000000101b0b7223 */ /* 0x000fc6000000002e */
[----:B------:R-:W5:Y:S01]  /*1450*/  LDS R26, [R25+-0x1dc] ;  /* 0xfffe2400191a7984 */ /* 0x000f620000000800 */
[C---:B------:R-:W-:Y:S02]  /*1460*/  FFMA R46, R12.reuse, R33, R45 ;  /* 0x000000210c2e7223 */ /* 0x040fe4000000002d */
[-C--:B------:R-:W-:Y:S01]  /*1470*/  FFMA R44, R33, R16.reuse, R41 ;  /* 0x00000010212c7223 */ /* 0x080fe20000000029 */
[----:B------:R-:W5:Y:S01]  /*1480*/  LDS R28, [R25+-0x1c0] ;  /* 0xfffe4000191c7984 */ /* 0x000f620000000800 */
[C---:B0-----:R-:W-:Y:S02]  /*1490*/  FFMA R40, R12.reuse, R35, R40 ;  /* 0x000000230c287223 */ /* 0x041fe40000000028 */
[-C--:B------:R-:W-:Y:S01]  /*14a0*/  FFMA R41, R35, R16.reuse, R42 ;  /* 0x0000001023297223 */ /* 0x080fe2000000002a */
[----:B------:R-:W0:Y:S01]  /*14b0*/  LDS R30, [R25+-0x1a4] ;  /* 0xfffe5c00191e7984 */ /* 0x000e220000000800 */
[----:B-1----:R-:W-:Y:S02]  /*14c0*/  FFMA R52, R29, R16, R39 ;  /* 0x000000101d347223 */ /* 0x002fe40000000027 */
[C---:B------:R-:W-:Y:S01]  /*14d0*/  FFMA R38, R12.reuse, R29, R38 ;  /* 0x0000001d0c267223 */ /* 0x040fe20000000026 */
[----:B------:R-:W1:Y:S01]  /*14e0*/  LDS R49, [R25+-0x188] ;  /* 0xfffe780019317984 */ /* 0x000e620000000800 */
[----:B--2---:R-:W-:-:S02]  /*14f0*/  FFMA R37, R12, R31, R37 ;  /* 0x0000001f0c257223 */ /* 0x004fc40000000025 */
[-C--:B------:R-:W-:Y:S01]  /*1500*/  FFMA R43, R31, R16.reuse, R43 ;  /* 0x000000101f2b7223 */ /* 0x080fe2000000002b */
[----:B------:R-:W2:Y:S01]  /*1510*/  LDS R27, [R25+-0x16c] ;  /* 0xfffe9400191b7984 */ /* 0x000ea20000000800 */
[C---:B---3--:R-:W-:Y:S02]  /*1520*/  FFMA R8, R12.reuse, R5, R34 ;  /* 0x000000050c087223 */ /* 0x048fe40000000022 */
[-C--:B------:R-:W-:Y:S01]  /*1530*/  FFMA R33, R5, R16.reuse, R47 ;  /* 0x0000001005217223 */ /* 0x080fe2000000002f */
[----:B------:R-:W3:Y:S01]  /*1540*/  LDS R45, [R25+-0x150] ;  /* 0xfffeb000192d7984 */ /* 0x000ee20000000800 */
[----:B----4-:R-:W-:Y:S02]  /*1550*/  FFMA R10, R12, R9, R10 ;  /* 0x000000090c0a7223 */ /* 0x010fe4000000000a */
[----:B------:R-:W-:Y:S01]  /*1560*/  FFMA R7, R9, R16, R7 ;  /* 0x0000001009077223 */ /* 0x000fe20000000007 */
[----:B------:R-:W4:Y:S01]  /*1570*/  LDS R39, [R25+-0x118] ;  /* 0xfffee80019277984 */ /* 0x000f220000000800 */
[----:B-----5:R-:W-:-:S02]  /*1580*/  FFMA R5, R4, R13, R48 ;  /* 0x0000000d04057223 */ /* 0x020fc40000000030 */
[-C--:B------:R-:W-:Y:S01]  /*1590*/  FFMA R11, R4, R17.reuse, R11 ;  /* 0x00000011040b7223 */ /* 0x080fe2000000000b */
[----:B------:R-:W5:Y:S01]  /*15a0*/  LDS R35, [R25+-0xfc] ;  /* 0xffff040019237984 */ /* 0x000f620000000800 */
[C---:B------:R-:W-:Y:S02]  /*15b0*/  FFMA R12, R6.reuse, R17, R44 ;  /* 0x00000011060c7223 */ /* 0x040fe4000000002c */
[-C--:B------:R-:W-:Y:S01]  /*15c0*/  FFMA R46, R6, R13.reuse, R46 ;  /* 0x0000000d062e7223 */ /* 0x080fe2000000002e */
[----:B------:R-:W5:Y:S01]  /*15d0*/  LDS R31, [R25+-0x134] ;  /* 0xfffecc00191f7984 */ /* 0x000f620000000800 */
[C---:B------:R-:W-:Y:S02]  /*15e0*/  FFMA R42, R36.reuse, R13, R40 ;  /* 0x0000000d242a7223 */ /* 0x040fe40000000028 */
[----:B------:R-:W-:Y:S01]  /*15f0*/  FFMA R29, R36, R17, R41 ;  /* 0x00000011241d7223 */ /* 0x000fe20000000029 */
[----:B------:R-:W5:Y:S01]  /*1600*/  LDS R47, [R25+-0xe0] ;  /* 0xffff2000192f7984 */ /* 0x000f620000000800 */
[----:B------:R-:W-:-:S02]  /*1610*/  FFMA R41, R32, R13, R37 ;  /* 0x0000000d20297223 */ /* 0x000fc40000000025 */
[----:B------:R-:W-:Y:S01]  /*1620*/  FFMA R51, R32, R17, R43 ;  /* 0x0000001120337223 */ /* 0x000fe2000000002b */
        /* <DEDUP_REMOVED lines=20> */
[----:B------:R-:W-:Y:S01]  /*1770*/  FFMA R39, R39, R18, R37 ;  /* 0x0000001227277223 */ /* 0x000fe20000000025 */
[----:B------:R-:W-:Y:S01]  /*1780*/  LDS R17, [R25] ;  /* 0x0000000019117984 */ /* 0x000fe20000000800 */
[C---:B-----5:R-:W-:Y:S02]  /*1790*/  FFMA R48, R35.reuse, R14, R48 ;  /* 0x0000000e23307223 */ /* 0x060fe40000000030 */
[----:B------:R-:W-:Y:S01]  /*17a0*/  FFMA R35, R35, R18, R33 ;  /* 0x0000001223237223 */ /* 0x000fe20000000021 */
[----:B------:R-:W4:Y:S01]  /*17b0*/  LDS.128 R4, [R2+-0xe0] ;  /* 0xffff200002047984 */ /* 0x000f220000000c00 */
[----:B------:R-:W-:-:S02]  /*17c0*/  FFMA R41, R31, R14, R41 ;  /* 0x0000000e1f297223 */ /* 0x000fc40000000029 */
[----:B------:R-:W-:Y:S01]  /*17d0*/  FFMA R31, R31, R18, R51 ;  /* 0x000000121f1f7223 */ /* 0x000fe20000000033 */
[----:B------:R-:W5:Y:S01]  /*17e0*/  LDS.128 R8, [R2+0x20] ;  /* 0x0000200002087984 */ /* 0x000f620000000c00 */
[C---:B------:R-:W-:Y:S02]  /*17f0*/  FFMA R36, R47.reuse, R14, R36 ;  /* 0x0000000e2f247223 */ /* 0x040fe40000000024 */
[----:B------:R-:W-:Y:S01]  /*1800*/  FFMA R30, R47, R18, R30 ;  /* 0x000000122f1e7223 */ /* 0x000fe2000000001e */
[----:B------:R-:W5:Y:S01]  /*1810*/  LDS R43, [R25+0x1c] ;  /* 0x00001c00192b7984 */ /* 0x000f620000000800 */
[C---:B------:R-:W-:Y:S02]  /*1820*/  FFMA R47, R34.reuse, R15, R28 ;  /* 0x0000000f222f7223 */ /* 0x040fe4000000001c */
[----:B------:R-:W-:Y:S01]  /*1830*/  FFMA R34, R34, R19, R49 ;  /* 0x0000001322227223 */ /* 0x000fe20000000031 */
[----:B------:R-:W5:Y:S01]  /*1840*/  LDS R27, [R25+0x38] ;  /* 0x00003800191b7984 */ /* 0x000f620000000800 */
[----:B------:R-:W-:-:S02]  /*1850*/  FFMA R46, R44, R15, R46 ;  /* 0x0000000f2c2e7223 */ /* 0x000fc4000000002e */
[----:B------:R-:W-:Y:S01]  /*1860*/  FFMA R44, R44, R19, R12 ;  /* 0x000000132c2c7223 */ /* 0x000fe2000000000c */
[----:B------:R-:W5:Y:S01]  /*1870*/  LDS R29, [R25+0x54] ;  /* 0x00005400191d7984 */ /* 0x000f620000000800 */
[C---:B------:R-:W-:Y:S02]  /*1880*/  FFMA R42, R50.reuse, R15, R42 ;  /* 0x0000000f322a7223 */ /* 0x040fe4000000002a */
[----:B------:R-:W-:Y:S01]  /*1890*/  FFMA R45, R50, R19, R45 ;  /* 0x00000013322d7223 */ /* 0x000fe2000000002d */
[----:B------:R-:W5:Y:S01]  /*18a0*/  LDS R37, [R25+0x70] ;  /* 0x0000700019257984 */ /* 0x000f620000000800 */
[C---:B0-----:R-:W-:Y:S02]  /*18b0*/  FFMA R40, R38.reuse, R15, R40 ;  /* 0x0000000f26287223 */ /* 0x041fe40000000028 */
[----:B------:R-:W-:Y:S01]  /*18c0*/  FFMA R39, R38, R19, R39 ;  /* 0x0000001326277223 */ /* 0x000fe20000000027 */
[----:B------:R-:W0:Y:S01]  /*18d0*/  LDS R33, [R25+0x8c] ;  /* 0x00008c0019217984 */ /* 0x000e220000000800 */
[----:B-1----:R-:W-:-:S02]  /*18e0*/  FFMA R36, R32, R15, R36 ;  /* 0x0000000f20247223 */ /* 0x002fc40000000024 */
[-C--:B------:R-:W-:Y:S01]  /*18f0*/  FFMA R32, R32, R19.reuse, R30 ;  /* 0x0000001320207223 */ /* 0x080fe2000000001e */
[----:B------:R-:W1:Y:S01]  /*1900*/  LDS R13, [R25+0xa8] ;  /* 0x0000a800190d7984 */ /* 0x000e620000000800 */
[C---:B--2---:R-:W-:Y:S02]  /*1910*/  FFMA R31, R16.reuse, R19, R31 ;  /* 0x00000013101f7223 */ /* 0x044fe4000000001f */
[-C--:B------:R-:W-:Y:S01]  /*1920*/  FFMA R41, R16, R15.reuse, R41 ;  /* 0x0000000f10297223 */ /* 0x080fe20000000029 */
[----:B------:R-:W2:Y:S01]  /*1930*/  LDS R28, [R25+0xc4] ;  /* 0x0000c400191c7984 */ /* 0x000ea20000000800 */
[C---:B---3--:R-:W-:Y:S02]  /*1940*/  FFMA R38, R26.reuse, R15, R48 ;  /* 0x0000000f1a267223 */ /* 0x048fe40000000030 */
[----:B------:R-:W-:Y:S01]  /*1950*/  FFMA R35, R26, R19, R35 ;  /* 0x000000131a237223 */ /* 0x000fe20000000023 */
[----:B------:R-:W3:Y:S04]  /*1960*/  LDS R12, [R25+0xe0] ;  /* 0x0000e000190c7984 */ /* 0x000ee80000000800 */
[----:B------:R-:W3:Y:S01]  /*1970*/  LDS R26, [R25+0x150] ;  /* 0x00015000191a7984 */ /* 0x000ee20000000800 */
[----:B----4-:R-:W-:-:S02]  /*1980*/  FFMA R19, R4, R17, R47 ;  /* 0x0000001104137223 */ /* 0x010fc4000000002f */
[----:B-----5:R-:W-:Y:S01]  /*1990*/  FFMA R34, R17, R8, R34 ;  /* 0x0000000811227223 */ /* 0x020fe20000000022 */
[----:B------:R-:W4:Y:S01]  /*19a0*/  LDS R16, [R25+0x118] ;  /* 0x0001180019107984 */ /* 0x000f220000000800 */
[----:B------:R-:W-:-:S03]  /*19b0*/  FFMA R17, R4, R43, R46 ;  /* 0x0000002b04117223 */ /* 0x000fc6000000002e */
[----:B------:R-:W5:Y:S01]  /*19c0*/  LDS R14, [R25+0xfc] ;  /* 0x0000fc00190e7984 */ /* 0x000f620000000800 */
[-C--:B------:R-:W-:Y:S02]  /*19d0*/  FFMA R44, R43, R8.reuse, R44 ;  /* 0x000000082b2c7223 */ /* 0x080fe4000000002c */
[C---:B------:R-:W-:Y:S01]  /*19e0*/  FFMA R42, R4.reuse, R27, R42 ;  /* 0x0000001b042a7223 */ /* 0x040fe2000000002a */
[----:B------:R-:W5:Y:S01]  /*19f0*/  LDS R18, [R25+0x134] ;  /* 0x0001340019127984 */ /* 0x000f620000000800 */
[-C--:B------:R-:W-:Y:S02]  /*1a00*/  FFMA R43, R27, R8.reuse, R45 ;  /* 0x000000081b2b7223 */ /* 0x080fe4000000002d */
[C---:B------:R-:W-:Y:S01]  /*1a10*/  FFMA R41, R4.reuse, R29, R41 ;  /* 0x0000001d04297223 */ /* 0x040fe20000000029 */
[----:B------:R-:W5:Y:S01]  /*1a20*/  LDS R30, [R25+0x16c] ;  /* 0x00016c00191e7984 */ /* 0x000f620000000800 */
[-C--:B------:R-:W-:Y:S02]  /*1a30*/  FFMA R45, R29, R8.reuse, R31 ;  /* 0x000000081d2d7223 */ /* 0x080fe4000000001f */
[----:B------:R-:W-:Y:S01]  /*1a40*/  FFMA R40, R4, R37, R40 ;  /* 0x0000002504287223 */ /* 0x000fe20000000028 */
[----:B------:R-:W5:Y:S01]  /*1a50*/  LDS R15, [R25+0x188] ;  /* 0x00018800190f7984 */ /* 0x000f620000000800 */
[----:B------:R-:W-:-:S02]  /*1a60*/  FFMA R39, R37, R8, R39 ;  /* 0x0000000825277223 */ /* 0x000fc40000000027 */
[C---:B0-----:R-:W-:Y:S01]  /*1a70*/  FFMA R38, R4.reuse, R33, R38 ;  /* 0x0000002104267223 */ /* 0x041fe20000000026 */
[----:B------:R-:W0:Y:S01]  /*1a80*/  LDS R27, [R25+0x1a4] ;  /* 0x0001a400191b7984 */ /* 0x000e220000000800 */
[-C--:B------:R-:W-:Y:S02]  /*1a90*/  FFMA R46, R33, R8.reuse, R35 ;  /* 0x00000008212e7223 */ /* 0x080fe40000000023 */
[----:B-1----:R-:W-:Y:S01]  /*1aa0*/  FFMA R36, R4, R13, R36 ;  /* 0x0000000d04247223 */ /* 0x002fe20000000024 */
[----:B------:R-:W1:Y:S01]  /*1ab0*/  LDS R29, [R25+0x1dc] ;  /* 0x0001dc00191d7984 */ /* 0x000e620000000800 */
[----:B------:R-:W-:Y:S02]  /*1ac0*/  FFMA R32, R13, R8, R32 ;  /* 0x000000080d207223 */ /* 0x000fe40000000020 */
[C---:B--2---:R-:W-:Y:S01]  /*1ad0*/  FFMA R19, R28.reuse, R5, R19 ;  /* 0x000000051c137223 */ /* 0x044fe20000000013 */
[----:B------:R-:W2:Y:S01]  /*1ae0*/  LDS R31, [R25+0x1c0] ;  /* 0x0001c000191f7984 */ /* 0x000ea20000000800 */
[----:B------:R-:W-:-:S02]  /*1af0*/  FFMA R13, R28, R9, R34 ;  /* 0x000000091c0d7223 */ /* 0x000fc40000000022 */
[C---:B---3--:R-:W-:Y:S01]  /*1b00*/  FFMA R8, R12.reuse, R5, R17 ;  /* 0x000000050c087223 */ /* 0x048fe20000000011 */
[----:B------:R-:W3:Y:S01]  /*1b10*/  LDS R37, [R25+0x1f8] ;  /* 0x0001f80019257984 */ /* 0x000ee20000000800 */
[----:B------:R-:W-:Y:S02]  /*1b20*/  FFMA R44, R12, R9, R44 ;  /* 0x000000090c2c7223 */ /* 0x000fe4000000002c */
[C---:B------:R-:W-:Y:S01]  /*1b30*/  FFMA R38, R26.reuse, R5, R38 ;  /* 0x000000051a267223 */ /* 0x040fe20000000026 */
[----:B------:R-:W3:Y:S01]  /*1b40*/  LDS R33, [R25+0x214] ;  /* 0x0002140019217984 */ /* 0x000ee20000000800 */
[----:B------:R-:W-:-:S03]  /*1b50*/  FFMA R46, R26, R9, R46 ;  /* 0x000000091a2e7223 */ /* 0x000fc6000000002e */
[----:B------:R-:W3:Y:S01]  /*1b60*/  LDS R35, [R25+0x230] ;  /* 0x0002300019237984 */ /* 0x000ee20000000800 */
[C---:B----4-:R-:W-:Y:S02]  /*1b70*/  FFMA R41, R16.reuse, R5, R41 ;  /* 0x0000000510297223 */ /* 0x050fe40000000029 */
[----:B------:R-:W-:Y:S01]  /*1b80*/  FFMA R45, R16, R9, R45 ;  /* 0x00000009102d7223 */ /* 0x000fe2000000002d */
[----:B------:R-:W4:Y:S01]  /*1b90*/  LDS R4, [R25+0x24c] ;  /* 0x00024c0019047984 */ /* 0x000f220000000800 */
[C---:B-----5:R-:W-:Y:S02]  /*1ba0*/  FFMA R42, R14.reuse, R5, R42 ;  /* 0x000000050e2a7223 */ /* 0x060fe4000000002a */
        /* <DEDUP_REMOVED lines=15> */
[----:B------:R-:W-:Y:S01]  /*1ca0*/  FFMA R45, R29, R10, R45 ;  /* 0x0000000a1d2d7223 */ /* 0x000fe2000000002d */
[----:B------:R-:W1:Y:S01]  /*1cb0*/  LDS R50, [R25+0x2bc] ;  /* 0x0002bc0019327984 */ /* 0x000e620000000800 */
[C---:B--2---:R-:W-:Y:S02]  /*1cc0*/  FFMA R42, R31.reuse, R6, R42 ;  /* 0x000000061f2a7223 */ /* 0x044fe4000000002a */
[----:B------:R-:W-:Y:S01]  /*1cd0*/  FFMA R43, R31, R10, R43 ;  /* 0x0000000a1f2b7223 */ /* 0x000fe2000000002b */
[----:B------:R-:W-:Y:S01]  /*1ce0*/  LDS.128 R12, [R2+-0xd0] ;  /* 0xffff3000020c7984 */ /* 0x000fe20000000c00 */
[C---:B---3--:R-:W-:Y:S02]  /*1cf0*/  FFMA R40, R37.reuse, R6, R40 ;  /* 0x0000000625287223 */ /* 0x048fe40000000028 */
[----:B------:R-:W-:Y:S01]  /*1d00*/  FFMA R39, R37, R10, R39 ;  /* 0x0000000a25277223 */ /* 0x000fe20000000027 */
[----:B------:R2:W-:Y:S01]  /*1d10*/  LDS.128 R16, [R2+0x30] ;  /* 0x0000300002107984 */ /* 0x0005e20000000c00 */
[----:B------:R-:W-:-:S02]  /*1d20*/  FFMA R38, R33, R6, R38 ;  /* 0x0000000621267223 */ /* 0x000fc40000000026 */
[----:B------:R-:W-:Y:S01]  /*1d30*/  FFMA R46, R33, R10, R46 ;  /* 0x0000000a212e7223 */ /* 0x000fe2000000002e */
[----:B------:R-:W3:Y:S01]  /*1d40*/  LDS R27, [R25+0x32c] ;  /* 0x00032c00191b7984 */ /* 0x000ee20000000800 */
[C---:B------:R-:W-:Y:S02]  /*1d50*/  FFMA R36, R35.reuse, R6, R36 ;  /* 0x0000000623247223 */ /* 0x040fe40000000024 */
[----:B------:R-:W-:Y:S01]  /*1d60*/  FFMA R32, R35, R10, R32 ;  /* 0x0000000a23207223 */ /* 0x000fe20000000020 */
[----:B------:R-:W3:Y:S01]  /*1d70*/  LDS R9, [R25+0x310] ;  /* 0x0003100019097984 */ /* 0x000ee20000000800 */
[----:B----4-:R-:W-:Y:S01]  /*1d80*/  FFMA R5, R4, R7, R5 ;  /* 0x0000000704057223 */ /* 0x010fe20000000005 */
[----:B--2---:R-:W-:Y:S01]  /*1d90*/  IADD3 R2, R2, 0x40, RZ ;  /* 0x0000004002027810 */ /* 0x004fe20007ffe0ff */
[----:B------:R-:W-:Y:S01]  /*1da0*/  FFMA R47, R4, R11, R47 ;  /* 0x0000000b042f7223 */ /* 0x000fe2000000002f */
[----:B------:R-:W2:Y:S01]  /*1db0*/  LDS R29, [R25+0x348] ;  /* 0x00034800191d7984 */ /* 0x000ea20000000800 */
[----:B-----5:R-:W-:-:S02]  /*1dc0*/  FFMA R8, R28, R7, R8 ;  /* 0x000000071c087223 */ /* 0x020fc40000000008 */
[----:B------:R-:W-:Y:S01]  /*1dd0*/  FFMA R44, R28, R11, R44 ;  /* 0x0000000b1c2c7223 */ /* 0x000fe2000000002c */
[----:B------:R-:W4:Y:S01]  /*1de0*/  LDS R31, [R25+0x364] ;  /* 0x00036400191f7984 */ /* 0x000f220000000800 */
        /* <DEDUP_REMOVED lines=9> */
[C---:B0-----:R-:W-:Y:S02]  /*1e80*/  FFMA R36, R30.reuse, R7, R36 ;  /* 0x000000071e247223 */ /* 0x041fe40000000024 */
[----:B------:R-:W-:Y:S01]  /*1e90*/  FFMA R32, R30, R11, R32 ;  /* 0x0000000b1e207223 */ /* 0x000fe20000000020 */
[----:B------:R-:W0:Y:S01]  /*1ea0*/  LDS R4, [R25+0x3d4] ;  /* 0x0003d40019047984 */ /* 0x000e220000000800 */
[C---:B-1----:R-:W-:Y:S02]  /*1eb0*/  FFMA R40, R50.reuse, R7, R40 ;  /* 0x0000000732287223 */ /* 0x042fe40000000028 */
[----:B------:R-:W-:Y:S01]  /*1ec0*/  FFMA R39, R50, R11, R39 ;  /* 0x0000000b32277223 */ /* 0x000fe20000000027 */
[----:B------:R-:W1:Y:S04]  /*1ed0*/  LDS R6, [R25+0x40c] ;  /* 0x00040c0019067984 */ /* 0x000e680000000800 */
[----:B------:R-:W1:Y:S04]  /*1ee0*/  LDS R26, [R25+0x428] ;  /* 0x00042800191a7984 */ /* 0x000e680000000800 */
[----:B------:R-:W1:Y:S01]  /*1ef0*/  LDS R28, [R25+0x444] ;  /* 0x00044400191c7984 */ /* 0x000e620000000800 */
[----:B---3--:R-:W-:-:S02]  /*1f00*/  FFMA R8, R12, R27, R8 ;  /* 0x0000001b0c087223 */ /* 0x008fc40000000008 */
[-C--:B------:R-:W-:Y:S01]  /*1f10*/  FFMA R44, R27, R16.reuse, R44 ;  /* 0x000000101b2c7223 */ /* 0x080fe2000000002c */
[----:B------:R-:W3:Y:S01]  /*1f20*/  LDS R10, [R25+0x3f0] ;  /* 0x0003f000190a7984 */ /* 0x000ee20000000800 */
[C---:B------:R-:W-:Y:S02]  /*1f30*/  FFMA R5, R12.reuse, R9, R5 ;  /* 0x000000090c057223 */ /* 0x040fe40000000005 */
[-C--:B------:R-:W-:Y:S01]  /*1f40*/  FFMA R47, R9, R16.reuse, R47 ;  /* 0x00000010092f7223 */ /* 0x080fe2000000002f */
[----:B------:R-:W3:Y:S01]  /*1f50*/  LDS R34, [R25+0x460] ;  /* 0x0004600019227984 */ /* 0x000ee20000000800 */
[C---:B--2---:R-:W-:Y:S02]  /*1f60*/  FFMA R42, R12.reuse, R29, R42 ;  /* 0x0000001d0c2a7223 */ /* 0x044fe4000000002a */
[----:B------:R-:W-:Y:S01]  /*1f70*/  FFMA R43, R29, R16, R43 ;  /* 0x000000101d2b7223 */ /* 0x000fe2000000002b */
[----:B------:R-:W2:Y:S01]  /*1f80*/  LDS R30, [R25+0x47c] ;  /* 0x00047c00191e7984 */ /* 0x000ea20000000800 */
[----:B----4-:R-:W-:-:S02]  /*1f90*/  FFMA R41, R12, R31, R41 ;  /* 0x0000001f0c297223 */ /* 0x010fc40000000029 */
[-C--:B------:R-:W-:Y:S01]  /*1fa0*/  FFMA R45, R31, R16.reuse, R45 ;  /* 0x000000101f2d7223 */ /* 0x080fe2000000002d */
[----:B------:R-:W4:Y:S01]  /*1fb0*/  LDS R27, [R25+0x4d0] ;  /* 0x0004d000191b7984 */ /* 0x000f220000000800 */
[C---:B-----5:R-:W-:Y:S02]  /*1fc0*/  FFMA R51, R12.reuse, R33, R40 ;  /* 0x000000210c337223 */ /* 0x060fe40000000028 */
[-C--:B------:R-:W-:Y:S01]  /*1fd0*/  FFMA R39, R33, R16.reuse, R39 ;  /* 0x0000001021277223 */ /* 0x080fe20000000027 */
        /* <DEDUP_REMOVED lines=12> */
[----:B------:R-:W1:Y:S01]  /*20a0*/  LDS R29, [R25+0x524] ;  /* 0x00052400191d7984 */ /* 0x000e620000000800 */
[----:B------:R-:W-:-:S02]  /*20b0*/  FFMA R41, R26, R13, R41 ;  /* 0x0000000d1a297223 */ /* 0x000fc40000000029 */
[----:B------:R-:W-:Y:S01]  /*20c0*/  FFMA R45, R26, R17, R45 ;  /* 0x000000111a2d7223 */ /* 0x000fe2000000002d */
[----:B------:R-:W1:Y:S01]  /*20d0*/  LDS R31, [R25+0x540] ;  /* 0x00054000191f7984 */ /* 0x000e620000000800 */
[C---:B------:R-:W-:Y:S02]  /*20e0*/  FFMA R51, R28.reuse, R13, R51 ;  /* 0x0000000d1c337223 */ /* 0x040fe40000000033 */
[----:B------:R-:W-:Y:S01]  /*20f0*/  FFMA R39, R28, R17, R39 ;  /* 0x000000111c277223 */ /* 0x000fe20000000027 */
[----:B------:R-:W1:Y:S01]  /*2100*/  LDS R40, [R25+0x594] ;  /* 0x0005940019287984 */ /* 0x000e620000000800 */
[C---:B---3--:R-:W-:Y:S02]  /*2110*/  FFMA R8, R10.reuse, R13, R8 ;  /* 0x0000000d0a087223 */ /* 0x048fe40000000008 */
[----:B------:R-:W-:Y:S01]  /*2120*/  FFMA R44, R10, R17, R44 ;  /* 0x000000110a2c7223 */ /* 0x000fe2000000002c */
[----:B------:R-:W3:Y:S01]  /*2130*/  LDS R48, [R25+0x55c] ;  /* 0x00055c0019307984 */ /* 0x000ee20000000800 */
[----:B------:R-:W-:-:S02]  /*2140*/  FFMA R38, R34, R13, R38 ;  /* 0x0000000d22267223 */ /* 0x000fc40000000026 */
[----:B------:R-:W-:Y:S01]  /*2150*/  FFMA R46, R34, R17, R46 ;  /* 0x00000011222e7223 */ /* 0x000fe2000000002e */
[----:B------:R-:W3:Y:S01]  /*2160*/  LDS R50, [R25+0x578] ;  /* 0x0005780019327984 */ /* 0x000ee20000000800 */
[C---:B--2---:R-:W-:Y:S02]  /*2170*/  FFMA R36, R30.reuse, R13, R36 ;  /* 0x0000000d1e247223 */ /* 0x044fe40000000024 */
[----:B------:R-:W-:Y:S01]  /*2180*/  FFMA R37, R30, R17, R37 ;  /* 0x000000111e257223 */ /* 0x000fe20000000025 */
[----:B------:R-:W2:Y:S01]  /*2190*/  LDS R12, [R25+0x5b0] ;  /* 0x0005b000190c7984 */ /* 0x000ea20000000800 */
[C---:B----4-:R-:W-:Y:S02]  /*21a0*/  FFMA R42, R27.reuse, R14, R42 ;  /* 0x0000000e1b2a7223 */ /* 0x050fe4000000002a */
[----:B------:R-:W-:Y:S01]  /*21b0*/  FFMA R27, R27, R18, R43 ;  /* 0x000000121b1b7223 */ /* 0x000fe2000000002b */
[----:B------:R-:W4:Y:S01]  /*21c0*/  LDS R16, [R25+0x5cc] ;  /* 0x0005cc0019107984 */ /* 0x000f220000000800 */
[----:B-----5:R-:W-:-:S02]  /*21d0*/  FFMA R33, R11, R14, R41 ;  /* 0x0000000e0b217223 */ /* 0x020fc40000000029 */
[----:B------:R-:W-:Y:S01]  /*21e0*/  FFMA R11, R11, R18, R45 ;  /* 0x000000120b0b7223 */ /* 0x000fe2000000002d */
[----:B------:R-:W5:Y:S01]  /*21f0*/  LDS R32, [R25+0x5e8] ;  /* 0x0005e80019207984 */ /* 0x000f620000000800 */
[C---:B------:R-:W-:Y:S02]  /*2200*/  FFMA R51, R49.reuse, R14, R51 ;  /* 0x0000000e31337223 */ /* 0x040fe40000000033 */
[----:B------:R-:W-:Y:S01]  /*2210*/  FFMA R49, R49, R18, R39 ;  /* 0x0000001231317223 */ /* 0x000fe20000000027 */
[----:B------:R1:W5:Y:S01]  /*2220*/  LDS R4, [R25+0x604] ;  /* 0x0006040019047984 */ /* 0x0003620000000800 */
[C---:B------:R-:W-:Y:S02]  /*2230*/  FFMA R5, R9.reuse, R14, R5 ;  /* 0x0000000e09057223 */ /* 0x040fe40000000005 */
[----:B------:R-:W-:Y:S02]  /*2240*/  FFMA R47, R9, R18, R47 ;  /* 0x00000012092f7223 */ /* 0x000fe4000000002f */
[----:B0-----:R-:W-:-:S02]  /*2250*/  FFMA R8, R7, R14, R8 ;  /* 0x0000000e07087223 */ /* 0x001fc40000000008 */
[----:B------:R-:W-:Y:S01]  /*2260*/  FFMA R44, R7, R18, R44 ;  /* 0x00000012072c7223 */ /* 0x000fe2000000002c */
[----:B-1----:R-:W-:Y:S01]  /*2270*/  IADD3 R25, R25, 0xc40, RZ ;  /* 0x00000c4019197810 */ /* 0x002fe20007ffe0ff */
[C---:B------:R-:W-:Y:S02]  /*2280*/  FFMA R38, R29.reuse, R14, R38 ;  /* 0x0000000e1d267223 */ /* 0x040fe40000000026 */
[----:B------:R-:W-:Y:S02]  /*2290*/  FFMA R46, R29, R18, R46 ;  /* 0x000000121d2e7223 */ /* 0x000fe4000000002e */
[C---:B------:R-:W-:Y:S02]  /*22a0*/  FFMA R36, R31.reuse, R14, R36 ;  /* 0x0000000e1f247223 */ /* 0x040fe40000000024 */
[----:B------:R-:W-:Y:S02]  /*22b0*/  FFMA R18, R31, R18, R37 ;  /* 0x000000121f127223 */ /* 0x000fe40000000025 */
[----:B------:R-:W-:-:S02]  /*22c0*/  FFMA R39, R40, R19, R27 ;  /* 0x0000001328277223 */ /* 0x000fc4000000001b */
[-C--:B------:R-:W-:Y:S02]  /*22d0*/  FFMA R41, R40, R15.reuse, R42 ;  /* 0x0000000f28297223 */ /* 0x080fe4000000002a */
[C---:B---3--:R-:W-:Y:S02]  /*22e0*/  FFMA R43, R48.reuse, R15, R5 ;  /* 0x0000000f302b7223 */ /* 0x048fe40000000005 */
[----:B------:R-:W-:Y:S02]  /*22f0*/  FFMA R45, R48, R19, R47 ;  /* 0x00000013302d7223 */ /* 0x000fe4000000002f */
[C---:B------:R-:W-:Y:S02]  /*2300*/  FFMA R29, R50.reuse, R15, R8 ;  /* 0x0000000f321d7223 */ /* 0x040fe40000000008 */
[----:B------:R-:W-:Y:S02]  /*2310*/  FFMA R35, R50, R19, R44 ;  /* 0x0000001332237223 */ /* 0x000fe4000000002c */
[----:B--2---:R-:W-:-:S02]  /*2320*/  FFMA R33, R12, R15, R33 ;  /* 0x0000000f0c217223 */ /* 0x004fc40000000021 */
[----:B------:R-:W-:Y:S02]  /*2330*/  FFMA R37, R12, R19, R11 ;  /* 0x000000130c257223 */ /* 0x000fe4000000000b */
[C---:B----4-:R-:W-:Y:S02]  /*2340*/  FFMA R27, R16.reuse, R15, R51 ;  /* 0x0000000f101b7223 */ /* 0x050fe40000000033 */
[----:B------:R-:W-:Y:S02]  /*2350*/  FFMA R31, R16, R19, R49 ;  /* 0x00000013101f7223 */ /* 0x000fe40000000031 */
[C---:B-----5:R-:W-:Y:S02]  /*2360*/  FFMA R17, R32.reuse, R15, R38 ;  /* 0x0000000f20117223 */ /* 0x060fe40000000026 */
[----:B------:R-:W-:Y:S02]  /*2370*/  FFMA R13, R32, R19, R46 ;  /* 0x00000013200d7223 */ /* 0x000fe4000000002e */
[----:B------:R-:W-:-:S02]  /*2380*/  FFMA R15, R4, R15, R36 ;  /* 0x0000000f040f7223 */ /* 0x000fc40000000024 */
[----:B------:R-:W-:Y:S01]  /*2390*/  FFMA R19, R4, R19, R18 ;  /* 0x0000001304137223 */ /* 0x000fe20000000012 */
[----:B------:R-:W-:Y:S01]  /*23a0*/  @!P0 CALL.REL.NOINC `(.L_x_0) ;  /* 0x0000001000008944 */ /* 0x000fe20003c00000 */
[----:B------:R-:W-:Y:S05]  /*23b0*/  BRA `(.L_x_1) ;  /* 0xffffea2000007947 */ /* 0x000fea000383ffff */
.L_x_0:
[----:B------:R-:W-:Y:S01]  /*23c0*/  @P1 CALL.REL.NOINC `(.L_x_2) ;  /* 0x0000001000001944 */ /* 0x000fe20003c00000 */
[----:B------:R-:W-:Y:S05]  /*23d0*/  BRA `(.L_x_3) ;  /* 0xffffdd9000007947 */ /* 0x000fea000383ffff */
.L_x_2:
[----:B------:R-:W-:Y:S01]  /*23e0*/  IMAD R23, R23, 0x620, R22 ;  /* 0x0000062017177824 */ /* 0x000fe200078e0216 */
[----:B------:R-:W-:Y:S02]  /*23f0*/  FMNMX R43, RZ, R43, !PT ;  /* 0x0000002bff2b7209 */ /* 0x000fe40007800000 */
[----:B------:R-:W-:Y:S01]  /*2400*/  FMNMX R29, RZ, R29, !PT ;  /* 0x0000001dff1d7209 */ /* 0x000fe20007800000 */
[----:B------:R-:W-:Y:S01]  /*2410*/  IMAD R23, R20, 0x62, R23 ;  /* 0x0000006214177824 */ /* 0x000fe200078e0217 */
[----:B------:R-:W-:Y:S02]  /*2420*/  FMNMX R41, RZ, R41, !PT ;  /* 0x00000029ff297209 */ /* 0x000fe40007800000 */
[----:B------:R-:W-:Y:S01]  /*2430*/  FMNMX R33, RZ, R33, !PT ;  /* 0x00000021ff217209 */ /* 0x000fe20007800000 */
[----:B------:R-:W-:Y:S01]  /*2440*/  IMAD.WIDE R24, R23, R24, c[0x0][0x170] ;  /* 0x00005c0017187625 */ /* 0x000fe200078e0218 */
[----:B------:R-:W-:-:S02]  /*2450*/  FMNMX R27, RZ, R27, !PT ;  /* 0x0000001bff1b7209 */ /* 0x000fc40007800000 */
[----:B------:R-:W-:Y:S02]  /*2460*/  FMNMX R17, RZ, R17, !PT ;  /* 0x00000011ff117209 */ /* 0x000fe40007800000 */
[----:B------:R-:W-:Y:S01]  /*2470*/  FMNMX R15, RZ, R15, !PT ;  /* 0x0000000fff0f7209 */ /* 0x000fe20007800000 */
[----:B------:R-:W-:Y:S01]  /*2480*/  STG.E [R24.64], R43 ;  /* 0x0000002b18007986 */ /* 0x000fe2000c101904 */
[----:B------:R-:W-:Y:S02]  /*2490*/  FMNMX R45, RZ, R45, !PT ;  /* 0x0000002dff2d7209 */ /* 0x000fe40007800000 */
[----:B------:R-:W-:Y:S01]  /*24a0*/  FMNMX R35, RZ, R35, !PT ;  /* 0x00000023ff237209 */ /* 0x000fe20007800000 */
[----:B------:R-:W-:Y:S01]  /*24b0*/  STG.E [R24.64+0x1c], R29 ;  /* 0x00001c1d18007986 */ /* 0x000fe2000c101904 */
[----:B------:R-:W-:Y:S02]  /*24c0*/  FMNMX R39, RZ, R39, !PT ;  /* 0x00000027ff277209 */ /* 0x000fe40007800000 */
[----:B------:R-:W-:Y:S01]  /*24d0*/  FMNMX R37, RZ, R37, !PT ;  /* 0x00000025ff257209 */ /* 0x000fe20007800000 */
[----:B------:R-:W-:Y:S01]  /*24e0*/  STG.E [R24.64+0x38], R41 ;  /* 0x0000382918007986 */ /* 0x000fe2000c101904 */
[----:B------:R-:W-:-:S02]  /*24f0*/  FMNMX R31, RZ, R31, !PT ;  /* 0x0000001fff1f7209 */ /* 0x000fc40007800000 */
[----:B------:R-:W-:Y:S01]  /*2500*/  FMNMX R13, RZ, R13, !PT ;  /* 0x0000000dff0d7209 */ /* 0x000fe20007800000 */
[----:B------:R-:W-:Y:S01]  /*2510*/  STG.E [R24.64+0x54], R33 ;  /* 0x0000542118007986 */ /* 0x000fe2000c101904 */
[----:B------:R-:W-:-:S03]  /*2520*/  FMNMX R19, RZ, R19, !PT ;  /* 0x00000013ff137209 */ /* 0x000fc60007800000 */
[----:B------:R-:W-:Y:S04]  /*2530*/  STG.E [R24.64+0x70], R27 ;  /* 0x0000701b18007986 */ /* 0x000fe8000c101904 */
        /* <DEDUP_REMOVED lines=8> */
[----:B------:R-:W-:Y:S01]  /*25c0*/  STG.E [R24.64+0x16c], R19 ;  /* 0x00016c1318007986 */ /* 0x000fe2000c101904 */
[----:B------:R-:W-:Y:S05]  /*25d0*/  EXIT ;  /* 0x000000000000794d */ /* 0x000fea0003800000 */
.L_x_4:
[----:B------:R-:W-:-:S00]  /*25e0*/  BRA `(.L_x_4) ;  /* 0xfffffff000007947 */ /* 0x000fc0000383ffff */
[----:B------:R-:W-:-:S00]  /*25f0*/  NOP ;  /* 0x0000000000007918 */ /* 0x000fc00000000000 */
        /* <DEDUP_REMOVED lines=8> */
.L_x_5:


//--------------------- .nv.shared.candidate2     --------------------------
	.section	.nv.shared.candidate2,"aw",@nobits
	.align	4
.nv.shared.candidate2:
	.zero		20736
